	.target	sm_100a

	.elftype	@"ET_EXEC"


//--------------------- .note.nv.tkinfo           --------------------------
	.section	.note.nv.tkinfo,"",@"SHT_NOTE"
	.sectionflags	@"SHF_NOTE_NV_TKINFO"
	.tkinfo
        /*0018*/ 	.word	0x00000002
        /*0030*/ 	.string	""
        /*0030*/ 	.string	"ptxas"
        /*0030*/ 	.string	"Cuda compilation tools, release 13.0, V13.0.88"
        /*0030*/ 	.string	"Build cuda_13.0.r13.0/compiler.36424714_0"
        /*0030*/ 	.string	"-arch sm_100a -m 64 "



//--------------------- .note.nv.cuinfo           --------------------------
	.section	.note.nv.cuinfo,"",@"SHT_NOTE"
	.sectionflags	@"SHF_NOTE_NV_CUINFO"
        /*0018*/ 	.short	0x0002
        /*001a*/ 	.short	0x0064
        /*001c*/ 	.short	0x0082
	.zero		2


//--------------------- .nv.info                  --------------------------
	.section	.nv.info,"",@"SHT_CUDA_INFO"
	.align	4


	//----- nvinfo : EIATTR_REGCOUNT
	.align		4
        /*0000*/ 	.byte	0x04, 0x2f
        /*0002*/ 	.short	(.L_12 - .L_11)
	.align		4
.L_11:
        /*0004*/ 	.word	index@(_ZN7cutlass13device_kernelIN5flash11enable_sm90INS1_16FlashAttnFwdSm90INS1_25CollectiveMainloopFwdSm90ILi2EN4cute5tupleIJNS5_1CILi1EEES8_S8_EEENS6_IJNS7_ILi128EEENS7_ILi112EEENS7_ILi192EEEEEELi192ENS_6half_tEfNS_4arch4Sm90ELb1ELb0ELb0ELb1ELb0ELb1ELb0ELb1ELb1ELb1ELb0ELb0EEENS1_21CollectiveEpilogueFwdINS6_IJSA_SC_SB_EEES9_SE_SG_Li256ELb1ELb1ELb0ELb0EEENS1_36VarlenDynamicPersistentTileSchedulerILi128ELi112ELi256ELi128ELb0ELb1ELb1ELb1ELb1ELb1EEEEEEEEEvNT_6ParamsE)
        /*0008*/ 	.word	0x00000004


	//----- nvinfo : EIATTR_FRAME_SIZE
	.align		4
.L_12:
        /*000c*/ 	.byte	0x04, 0x11
        /*000e*/ 	.short	(.L_14 - .L_13)
	.align		4
.L_13:
        /*0010*/ 	.word	index@(_ZN7cutlass13device_kernelIN5flash11enable_sm90INS1_16FlashAttnFwdSm90INS1_25CollectiveMainloopFwdSm90ILi2EN4cute5tupleIJNS5_1CILi1EEES8_S8_EEENS6_IJNS7_ILi128EEENS7_ILi112EEENS7_ILi192EEEEEELi192ENS_6half_tEfNS_4arch4Sm90ELb1ELb0ELb0ELb1ELb0ELb1ELb0ELb1ELb1ELb1ELb0ELb0EEENS1_21CollectiveEpilogueFwdINS6_IJSA_SC_SB_EEES9_SE_SG_Li256ELb1ELb1ELb0ELb0EEENS1_36VarlenDynamicPersistentTileSchedulerILi128ELi112ELi256ELi128ELb0ELb1ELb1ELb1ELb1ELb1EEEEEEEEEvNT_6ParamsE)
        /*0014*/ 	.word	0x00000000


	//----- nvinfo : EIATTR_REGCOUNT
	.align		4
.L_14:
        /*0018*/ 	.byte	0x04, 0x2f
        /*001a*/ 	.short	(.L_16 - .L_15)
	.align		4
.L_15:
        /*001c*/ 	.word	index@(_ZN7cutlass13device_kernelIN5flash11enable_sm90INS1_16FlashAttnFwdSm90INS1_25CollectiveMainloopFwdSm90ILi2EN4cute5tupleIJNS5_1CILi1EEES8_S8_EEENS6_IJNS7_ILi128EEENS7_ILi112EEENS7_ILi192EEEEEELi192ENS_6half_tEfNS_4arch4Sm90ELb1ELb0ELb0ELb1ELb0ELb0ELb0ELb1ELb1ELb1ELb0ELb0EEENS1_21CollectiveEpilogueFwdINS6_IJSA_SC_SB_EEES9_SE_SG_Li256ELb1ELb1ELb0ELb0EEENS1_36VarlenDynamicPersistentTileSchedulerILi128ELi112ELi256ELi128ELb0ELb1ELb1ELb1ELb1ELb1EEEEEEEEEvNT_6ParamsE)
        /*0020*/ 	.word	0x00000004


	//----- nvinfo : EIATTR_FRAME_SIZE
	.align		4
.L_16:
        /*0024*/ 	.byte	0x04, 0x11
        /*0026*/ 	.short	(.L_18 - .L_17)
	.align		4
.L_17:
        /*0028*/ 	.word	index@(_ZN7cutlass13device_kernelIN5flash11enable_sm90INS1_16FlashAttnFwdSm90INS1_25CollectiveMainloopFwdSm90ILi2EN4cute5tupleIJNS5_1CILi1EEES8_S8_EEENS6_IJNS7_ILi128EEENS7_ILi112EEENS7_ILi192EEEEEELi192ENS_6half_tEfNS_4arch4Sm90ELb1ELb0ELb0ELb1ELb0ELb0ELb0ELb1ELb1ELb1ELb0ELb0EEENS1_21CollectiveEpilogueFwdINS6_IJSA_SC_SB_EEES9_SE_SG_Li256ELb1ELb1ELb0ELb0EEENS1_36VarlenDynamicPersistentTileSchedulerILi128ELi112ELi256ELi128ELb0ELb1ELb1ELb1ELb1ELb1EEEEEEEEEvNT_6ParamsE)
        /*002c*/ 	.word	0x00000000


	//----- nvinfo : EIATTR_REGCOUNT
	.align		4
.L_18:
        /*0030*/ 	.byte	0x04, 0x2f
        /*0032*/ 	.short	(.L_20 - .L_19)
	.align		4
.L_19:
        /*0034*/ 	.word	index@(_ZN7cutlass13device_kernelIN5flash11enable_sm90INS1_16FlashAttnFwdSm90INS1_25CollectiveMainloopFwdSm90ILi2EN4cute5tupleIJNS5_1CILi1EEES8_S8_EEENS6_IJNS7_ILi128EEENS7_ILi112EEENS7_ILi192EEEEEELi192ENS_6half_tEfNS_4arch4Sm90ELb1ELb0ELb0ELb0ELb0ELb0ELb0ELb1ELb1ELb1ELb0ELb0EEENS1_21CollectiveEpilogueFwdINS6_IJSA_SC_SB_EEES9_SE_SG_Li256ELb0ELb1ELb0ELb0EEENS1_30DynamicPersistentTileSchedulerILi256ELi128ELb0ELb1ELb1EEEEEEEEEvNT_6ParamsE)
        /*0038*/ 	.word	0x00000004


	//----- nvinfo : EIATTR_FRAME_SIZE
	.align		4
.L_20:
        /*003c*/ 	.byte	0x04, 0x11
        /*003e*/ 	.short	(.L_22 - .L_21)
	.align		4
.L_21:
        /*0040*/ 	.word	index@(_ZN7cutlass13device_kernelIN5flash11enable_sm90INS1_16FlashAttnFwdSm90INS1_25CollectiveMainloopFwdSm90ILi2EN4cute5tupleIJNS5_1CILi1EEES8_S8_EEENS6_IJNS7_ILi128EEENS7_ILi112EEENS7_ILi192EEEEEELi192ENS_6half_tEfNS_4arch4Sm90ELb1ELb0ELb0ELb0ELb0ELb0ELb0ELb1ELb1ELb1ELb0ELb0EEENS1_21CollectiveEpilogueFwdINS6_IJSA_SC_SB_EEES9_SE_SG_Li256ELb0ELb1ELb0ELb0EEENS1_30DynamicPersistentTileSchedulerILi256ELi128ELb0ELb1ELb1EEEEEEEEEvNT_6ParamsE)
        /*0044*/ 	.word	0x00000000


	//----- nvinfo : EIATTR_REGCOUNT
	.align		4
.L_22:
        /*0048*/ 	.byte	0x04, 0x2f
        /*004a*/ 	.short	(.L_24 - .L_23)
	.align		4
.L_23:
        /*004c*/ 	.word	index@(_ZN7cutlass13device_kernelIN5flash11enable_sm90INS1_16FlashAttnFwdSm90INS1_25CollectiveMainloopFwdSm90ILi2EN4cute5tupleIJNS5_1CILi1EEES8_S8_EEENS6_IJNS7_ILi128EEENS7_ILi96EEENS7_ILi192EEEEEELi192ENS_6half_tEfNS_4arch4Sm90ELb0ELb1ELb0ELb1ELb0ELb1ELb0ELb1ELb1ELb1ELb0ELb0EEENS1_21CollectiveEpilogueFwdINS6_IJSA_SC_SB_EEES9_SE_SG_Li256ELb1ELb1ELb0ELb0EEENS1_36VarlenDynamicPersistentTileSchedulerILi128ELi96ELi256ELi128ELb0ELb1ELb1ELb1ELb0ELb1EEEEEEEEEvNT_6ParamsE)
        /*0050*/ 	.word	0x00000004


	//----- nvinfo : EIATTR_FRAME_SIZE
	.align		4
.L_24:
        /*0054*/ 	.byte	0x04, 0x11
        /*0056*/ 	.short	(.L_26 - .L_25)
	.align		4
.L_25:
        /*0058*/ 	.word	index@(_ZN7cutlass13device_kernelIN5flash11enable_sm90INS1_16FlashAttnFwdSm90INS1_25CollectiveMainloopFwdSm90ILi2EN4cute5tupleIJNS5_1CILi1EEES8_S8_EEENS6_IJNS7_ILi128EEENS7_ILi96EEENS7_ILi192EEEEEELi192ENS_6half_tEfNS_4arch4Sm90ELb0ELb1ELb0ELb1ELb0ELb1ELb0ELb1ELb1ELb1ELb0ELb0EEENS1_21CollectiveEpilogueFwdINS6_IJSA_SC_SB_EEES9_SE_SG_Li256ELb1ELb1ELb0ELb0EEENS1_36VarlenDynamicPersistentTileSchedulerILi128ELi96ELi256ELi128ELb0ELb1ELb1ELb1ELb0ELb1EEEEEEEEEvNT_6ParamsE)
        /*005c*/ 	.word	0x00000000


	//----- nvinfo : EIATTR_REGCOUNT
	.align		4
.L_26:
        /*0060*/ 	.byte	0x04, 0x2f
        /*0062*/ 	.short	(.L_28 - .L_27)
	.align		4
.L_27:
        /*0064*/ 	.word	index@(_ZN7cutlass13device_kernelIN5flash11enable_sm90INS1_16FlashAttnFwdSm90INS1_25CollectiveMainloopFwdSm90ILi2EN4cute5tupleIJNS5_1CILi1EEES8_S8_EEENS6_IJNS7_ILi128EEENS7_ILi96EEENS7_ILi192EEEEEELi192ENS_6half_tEfNS_4arch4Sm90ELb0ELb1ELb0ELb1ELb0ELb0ELb0ELb1ELb1ELb1ELb0ELb0EEENS1_21CollectiveEpilogueFwdINS6_IJSA_SC_SB_EEES9_SE_SG_Li256ELb1ELb1ELb0ELb0EEENS1_36VarlenDynamicPersistentTileSchedulerILi128ELi96ELi256ELi128ELb0ELb1ELb1ELb1ELb0ELb1EEEEEEEEEvNT_6ParamsE)
        /*0068*/ 	.word	0x00000004


	//----- nvinfo : EIATTR_FRAME_SIZE
	.align		4
.L_28:
        /*006c*/ 	.byte	0x04, 0x11
        /*006e*/ 	.short	(.L_30 - .L_29)
	.align		4
.L_29:
        /*0070*/ 	.word	index@(_ZN7cutlass13device_kernelIN5flash11enable_sm90INS1_16FlashAttnFwdSm90INS1_25CollectiveMainloopFwdSm90ILi2EN4cute5tupleIJNS5_1CILi1EEES8_S8_EEENS6_IJNS7_ILi128EEENS7_ILi96EEENS7_ILi192EEEEEELi192ENS_6half_tEfNS_4arch4Sm90ELb0ELb1ELb0ELb1ELb0ELb0ELb0ELb1ELb1ELb1ELb0ELb0EEENS1_21CollectiveEpilogueFwdINS6_IJSA_SC_SB_EEES9_SE_SG_Li256ELb1ELb1ELb0ELb0EEENS1_36VarlenDynamicPersistentTileSchedulerILi128ELi96ELi256ELi128ELb0ELb1ELb1ELb1ELb0ELb1EEEEEEEEEvNT_6ParamsE)
        /*0074*/ 	.word	0x00000000


	//----- nvinfo : EIATTR_REGCOUNT
	.align		4
.L_30:
        /*0078*/ 	.byte	0x04, 0x2f
        /*007a*/ 	.short	(.L_32 - .L_31)
	.align		4
.L_31:
        /*007c*/ 	.word	index@(_ZN7cutlass13device_kernelIN5flash11enable_sm90INS1_16FlashAttnFwdSm90INS1_25CollectiveMainloopFwdSm90ILi2EN4cute5tupleIJNS5_1CILi1EEES8_S8_EEENS6_IJNS7_ILi128EEENS7_ILi96EEENS7_ILi192EEEEEELi192ENS_6half_tEfNS_4arch4Sm90ELb0ELb1ELb0ELb0ELb0ELb0ELb0ELb1ELb1ELb1ELb0ELb0EEENS1_21CollectiveEpilogueFwdINS6_IJSA_SC_SB_EEES9_SE_SG_Li256ELb0ELb1ELb0ELb0EEENS1_30DynamicPersistentTileSchedulerILi256ELi128ELb0ELb1ELb1EEEEEEEEEvNT_6ParamsE)
        /*0080*/ 	.word	0x00000004


	//----- nvinfo : EIATTR_FRAME_SIZE
	.align		4
.L_32:
        /*0084*/ 	.byte	0x04, 0x11
        /*0086*/ 	.short	(.L_34 - .L_33)
	.align		4
.L_33:
        /*0088*/ 	.word	index@(_ZN7cutlass13device_kernelIN5flash11enable_sm90INS1_16FlashAttnFwdSm90INS1_25CollectiveMainloopFwdSm90ILi2EN4cute5tupleIJNS5_1CILi1EEES8_S8_EEENS6_IJNS7_ILi128EEENS7_ILi96EEENS7_ILi192EEEEEELi192ENS_6half_tEfNS_4arch4Sm90ELb0ELb1ELb0ELb0ELb0ELb0ELb0ELb1ELb1ELb1ELb0ELb0EEENS1_21CollectiveEpilogueFwdINS6_IJSA_SC_SB_EEES9_SE_SG_Li256ELb0ELb1ELb0ELb0EEENS1_30DynamicPersistentTileSchedulerILi256ELi128ELb0ELb1ELb1EEEEEEEEEvNT_6ParamsE)
        /*008c*/ 	.word	0x00000000


	//----- nvinfo : EIATTR_REGCOUNT
	.align		4
.L_34:
        /*0090*/ 	.byte	0x04, 0x2f
        /*0092*/ 	.short	(.L_36 - .L_35)
	.align		4
.L_35:
        /*0094*/ 	.word	index@(_ZN7cutlass13device_kernelIN5flash11enable_sm90INS1_16FlashAttnFwdSm90INS1_25CollectiveMainloopFwdSm90ILi2EN4cute5tupleIJNS5_1CILi1EEES8_S8_EEENS6_IJNS7_ILi128EEENS7_ILi112EEENS7_ILi192EEEEEELi192ENS_6half_tEfNS_4arch4Sm90ELb0ELb0ELb0ELb1ELb0ELb1ELb0ELb1ELb1ELb1ELb0ELb0EEENS1_21CollectiveEpilogueFwdINS6_IJSA_SC_SB_EEES9_SE_SG_Li256ELb1ELb1ELb0ELb0EEENS1_36VarlenDynamicPersistentTileSchedulerILi128ELi112ELi256ELi128ELb0ELb1ELb1ELb0ELb1ELb1EEEEEEEEEvNT_6ParamsE)
        /*0098*/ 	.word	0x00000004


	//----- nvinfo : EIATTR_FRAME_SIZE
	.align		4
.L_36:
        /*009c*/ 	.byte	0x04, 0x11
        /*009e*/ 	.short	(.L_38 - .L_37)
	.align		4
.L_37:
        /*00a0*/ 	.word	index@(_ZN7cutlass13device_kernelIN5flash11enable_sm90INS1_16FlashAttnFwdSm90INS1_25CollectiveMainloopFwdSm90ILi2EN4cute5tupleIJNS5_1CILi1EEES8_S8_EEENS6_IJNS7_ILi128EEENS7_ILi112EEENS7_ILi192EEEEEELi192ENS_6half_tEfNS_4arch4Sm90ELb0ELb0ELb0ELb1ELb0ELb1ELb0ELb1ELb1ELb1ELb0ELb0EEENS1_21CollectiveEpilogueFwdINS6_IJSA_SC_SB_EEES9_SE_SG_Li256ELb1ELb1ELb0ELb0EEENS1_36VarlenDynamicPersistentTileSchedulerILi128ELi112ELi256ELi128ELb0ELb1ELb1ELb0ELb1ELb1EEEEEEEEEvNT_6ParamsE)
        /*00a4*/ 	.word	0x00000000


	//----- nvinfo : EIATTR_REGCOUNT
	.align		4
.L_38:
        /*00a8*/ 	.byte	0x04, 0x2f
        /*00aa*/ 	.short	(.L_40 - .L_39)
	.align		4
.L_39:
        /*00ac*/ 	.word	index@(_ZN7cutlass13device_kernelIN5flash11enable_sm90INS1_16FlashAttnFwdSm90INS1_25CollectiveMainloopFwdSm90ILi2EN4cute5tupleIJNS5_1CILi1EEES8_S8_EEENS6_IJNS7_ILi128EEENS7_ILi112EEENS7_ILi192EEEEEELi192ENS_6half_tEfNS_4arch4Sm90ELb0ELb0ELb0ELb1ELb0ELb0ELb0ELb1ELb1ELb1ELb0ELb0EEENS1_21CollectiveEpilogueFwdINS6_IJSA_SC_SB_EEES9_SE_SG_Li256ELb1ELb1ELb0ELb0EEENS1_36VarlenDynamicPersistentTileSchedulerILi128ELi112ELi256ELi128ELb0ELb1ELb1ELb0ELb1ELb1EEEEEEEEEvNT_6ParamsE)
        /*00b0*/ 	.word	0x00000004


	//----- nvinfo : EIATTR_FRAME_SIZE
	.align		4
.L_40:
        /*00b4*/ 	.byte	0x04, 0x11
        /*00b6*/ 	.short	(.L_42 - .L_41)
	.align		4
.L_41:
        /*00b8*/ 	.word	index@(_ZN7cutlass13device_kernelIN5flash11enable_sm90INS1_16FlashAttnFwdSm90INS1_25CollectiveMainloopFwdSm90ILi2EN4cute5tupleIJNS5_1CILi1EEES8_S8_EEENS6_IJNS7_ILi128EEENS7_ILi112EEENS7_ILi192EEEEEELi192ENS_6half_tEfNS_4arch4Sm90ELb0ELb0ELb0ELb1ELb0ELb0ELb0ELb1ELb1ELb1ELb0ELb0EEENS1_21CollectiveEpilogueFwdINS6_IJSA_SC_SB_EEES9_SE_SG_Li256ELb1ELb1ELb0ELb0EEENS1_36VarlenDynamicPersistentTileSchedulerILi128ELi112ELi256ELi128ELb0ELb1ELb1ELb0ELb1ELb1EEEEEEEEEvNT_6ParamsE)
        /*00bc*/ 	.word	0x00000000


	//----- nvinfo : EIATTR_REGCOUNT
	.align		4
.L_42:
        /*00c0*/ 	.byte	0x04, 0x2f
        /*00c2*/ 	.short	(.L_44 - .L_43)
	.align		4
.L_43:
        /*00c4*/ 	.word	index@(_ZN7cutlass13device_kernelIN5flash11enable_sm90INS1_16FlashAttnFwdSm90INS1_25CollectiveMainloopFwdSm90ILi2EN4cute5tupleIJNS5_1CILi2EEENS7_ILi1EEES9_EEENS6_IJNS7_ILi128EEENS7_ILi112EEENS7_ILi192EEEEEELi192ENS_6half_tEfNS_4arch4Sm90ELb0ELb0ELb0ELb0ELb0ELb0ELb0ELb1ELb1ELb1ELb0ELb0EEENS1_21CollectiveEpilogueFwdINS6_IJSB_SD_SC_EEESA_SF_SH_Li256ELb0ELb1ELb0ELb0EEENS1_29StaticPersistentTileSchedulerILb0EEEEEEEEEvNT_6ParamsE)
        /*00c8*/ 	.word	0x00000004


	//----- nvinfo : EIATTR_FRAME_SIZE
	.align		4
.L_44:
        /*00cc*/ 	.byte	0x04, 0x11
        /*00ce*/ 	.short	(.L_46 - .L_45)
	.align		4
.L_45:
        /*00d0*/ 	.word	index@(_ZN7cutlass13device_kernelIN5flash11enable_sm90INS1_16FlashAttnFwdSm90INS1_25CollectiveMainloopFwdSm90ILi2EN4cute5tupleIJNS5_1CILi2EEENS7_ILi1EEES9_EEENS6_IJNS7_ILi128EEENS7_ILi112EEENS7_ILi192EEEEEELi192ENS_6half_tEfNS_4arch4Sm90ELb0ELb0ELb0ELb0ELb0ELb0ELb0ELb1ELb1ELb1ELb0ELb0EEENS1_21CollectiveEpilogueFwdINS6_IJSB_SD_SC_EEESA_SF_SH_Li256ELb0ELb1ELb0ELb0EEENS1_29StaticPersistentTileSchedulerILb0EEEEEEEEEvNT_6ParamsE)
        /*00d4*/ 	.word	0x00000000


	//----- nvinfo : EIATTR_REGCOUNT
	.align		4
.L_46:
        /*00d8*/ 	.byte	0x04, 0x2f
        /*00da*/ 	.short	(.L_48 - .L_47)
	.align		4
.L_47:
        /*00dc*/ 	.word	index@(_ZN7cutlass13device_kernelIN5flash11enable_sm90INS1_16FlashAttnFwdSm90INS1_25CollectiveMainloopFwdSm90ILi2EN4cute5tupleIJNS5_1CILi1EEES8_S8_EEENS6_IJNS7_ILi128EEENS7_ILi112EEENS7_ILi192EEEEEELi192ENS_6half_tEfNS_4arch4Sm90ELb0ELb0ELb0ELb0ELb0ELb0ELb0ELb1ELb1ELb1ELb0ELb0EEENS1_21CollectiveEpilogueFwdINS6_IJSA_SC_SB_EEES9_SE_SG_Li256ELb0ELb1ELb0ELb0EEENS1_29StaticPersistentTileSchedulerILb0EEEEEEEEEvNT_6ParamsE)
        /*00e0*/ 	.word	0x00000004


	//----- nvinfo : EIATTR_FRAME_SIZE
	.align		4
.L_48:
        /*00e4*/ 	.byte	0x04, 0x11
        /*00e6*/ 	.short	(.L_50 - .L_49)
	.align		4
.L_49:
        /*00e8*/ 	.word	index@(_ZN7cutlass13device_kernelIN5flash11enable_sm90INS1_16FlashAttnFwdSm90INS1_25CollectiveMainloopFwdSm90ILi2EN4cute5tupleIJNS5_1CILi1EEES8_S8_EEENS6_IJNS7_ILi128EEENS7_ILi112EEENS7_ILi192EEEEEELi192ENS_6half_tEfNS_4arch4Sm90ELb0ELb0ELb0ELb0ELb0ELb0ELb0ELb1ELb1ELb1ELb0ELb0EEENS1_21CollectiveEpilogueFwdINS6_IJSA_SC_SB_EEES9_SE_SG_Li256ELb0ELb1ELb0ELb0EEENS1_29StaticPersistentTileSchedulerILb0EEEEEEEEEvNT_6ParamsE)
        /*00ec*/ 	.word	0x00000000


	//----- nvinfo : EIATTR_MIN_STACK_SIZE
	.align		4
.L_50:
        /*00f0*/ 	.byte	0x04, 0x12
        /*00f2*/ 	.short	(.L_52 - .L_51)
	.align		4
.L_51:
        /*00f4*/ 	.word	index@(_ZN7cutlass13device_kernelIN5flash11enable_sm90INS1_16FlashAttnFwdSm90INS1_25CollectiveMainloopFwdSm90ILi2EN4cute5tupleIJNS5_1CILi1EEES8_S8_EEENS6_IJNS7_ILi128EEENS7_ILi112EEENS7_ILi192EEEEEELi192ENS_6half_tEfNS_4arch4Sm90ELb0ELb0ELb0ELb0ELb0ELb0ELb0ELb1ELb1ELb1ELb0ELb0EEENS1_21CollectiveEpilogueFwdINS6_IJSA_SC_SB_EEES9_SE_SG_Li256ELb0ELb1ELb0ELb0EEENS1_29StaticPersistentTileSchedulerILb0EEEEEEEEEvNT_6ParamsE)
        /*00f8*/ 	.word	0x00000000


	//----- nvinfo : EIATTR_MIN_STACK_SIZE
	.align		4
.L_52:
        /*00fc*/ 	.byte	0x04, 0x12
        /*00fe*/ 	.short	(.L_54 - .L_53)
	.align		4
.L_53:
        /*0100*/ 	.word	index@(_ZN7cutlass13device_kernelIN5flash11enable_sm90INS1_16FlashAttnFwdSm90INS1_25CollectiveMainloopFwdSm90ILi2EN4cute5tupleIJNS5_1CILi2EEENS7_ILi1EEES9_EEENS6_IJNS7_ILi128EEENS7_ILi112EEENS7_ILi192EEEEEELi192ENS_6half_tEfNS_4arch4Sm90ELb0ELb0ELb0ELb0ELb0ELb0ELb0ELb1ELb1ELb1ELb0ELb0EEENS1_21CollectiveEpilogueFwdINS6_IJSB_SD_SC_EEESA_SF_SH_Li256ELb0ELb1ELb0ELb0EEENS1_29StaticPersistentTileSchedulerILb0EEEEEEEEEvNT_6ParamsE)
        /*0104*/ 	.word	0x00000000


	//----- nvinfo : EIATTR_MIN_STACK_SIZE
	.align		4
.L_54:
        /*0108*/ 	.byte	0x04, 0x12
        /*010a*/ 	.short	(.L_56 - .L_55)
	.align		4
.L_55:
        /*010c*/ 	.word	index@(_ZN7cutlass13device_kernelIN5flash11enable_sm90INS1_16FlashAttnFwdSm90INS1_25CollectiveMainloopFwdSm90ILi2EN4cute5tupleIJNS5_1CILi1EEES8_S8_EEENS6_IJNS7_ILi128EEENS7_ILi112EEENS7_ILi192EEEEEELi192ENS_6half_tEfNS_4arch4Sm90ELb0ELb0ELb0ELb1ELb0ELb0ELb0ELb1ELb1ELb1ELb0ELb0EEENS1_21CollectiveEpilogueFwdINS6_IJSA_SC_SB_EEES9_SE_SG_Li256ELb1ELb1ELb0ELb0EEENS1_36VarlenDynamicPersistentTileSchedulerILi128ELi112ELi256ELi128ELb0ELb1ELb1ELb0ELb1ELb1EEEEEEEEEvNT_6ParamsE)
        /*0110*/ 	.word	0x00000000


	//----- nvinfo : EIATTR_MIN_STACK_SIZE
	.align		4
.L_56:
        /*0114*/ 	.byte	0x04, 0x12
        /*0116*/ 	.short	(.L_58 - .L_57)
	.align		4
.L_57:
        /*0118*/ 	.word	index@(_ZN7cutlass13device_kernelIN5flash11enable_sm90INS1_16FlashAttnFwdSm90INS1_25CollectiveMainloopFwdSm90ILi2EN4cute5tupleIJNS5_1CILi1EEES8_S8_EEENS6_IJNS7_ILi128EEENS7_ILi112EEENS7_ILi192EEEEEELi192ENS_6half_tEfNS_4arch4Sm90ELb0ELb0ELb0ELb1ELb0ELb1ELb0ELb1ELb1ELb1ELb0ELb0EEENS1_21CollectiveEpilogueFwdINS6_IJSA_SC_SB_EEES9_SE_SG_Li256ELb1ELb1ELb0ELb0EEENS1_36VarlenDynamicPersistentTileSchedulerILi128ELi112ELi256ELi128ELb0ELb1ELb1ELb0ELb1ELb1EEEEEEEEEvNT_6ParamsE)
        /*011c*/ 	.word	0x00000000


	//----- nvinfo : EIATTR_MIN_STACK_SIZE
	.align		4
.L_58:
        /*0120*/ 	.byte	0x04, 0x12
        /*0122*/ 	.short	(.L_60 - .L_59)
	.align		4
.L_59:
        /*0124*/ 	.word	index@(_ZN7cutlass13device_kernelIN5flash11enable_sm90INS1_16FlashAttnFwdSm90INS1_25CollectiveMainloopFwdSm90ILi2EN4cute5tupleIJNS5_1CILi1EEES8_S8_EEENS6_IJNS7_ILi128EEENS7_ILi96EEENS7_ILi192EEEEEELi192ENS_6half_tEfNS_4arch4Sm90ELb0ELb1ELb0ELb0ELb0ELb0ELb0ELb1ELb1ELb1ELb0ELb0EEENS1_21CollectiveEpilogueFwdINS6_IJSA_SC_SB_EEES9_SE_SG_Li256ELb0ELb1ELb0ELb0EEENS1_30DynamicPersistentTileSchedulerILi256ELi128ELb0ELb1ELb1EEEEEEEEEvNT_6ParamsE)
        /*0128*/ 	.word	0x00000000


	//----- nvinfo : EIATTR_MIN_STACK_SIZE
	.align		4
.L_60:
        /*012c*/ 	.byte	0x04, 0x12
        /*012e*/ 	.short	(.L_62 - .L_61)
	.align		4
.L_61:
        /*0130*/ 	.word	index@(_ZN7cutlass13device_kernelIN5flash11enable_sm90INS1_16FlashAttnFwdSm90INS1_25CollectiveMainloopFwdSm90ILi2EN4cute5tupleIJNS5_1CILi1EEES8_S8_EEENS6_IJNS7_ILi128EEENS7_ILi96EEENS7_ILi192EEEEEELi192ENS_6half_tEfNS_4arch4Sm90ELb0ELb1ELb0ELb1ELb0ELb0ELb0ELb1ELb1ELb1ELb0ELb0EEENS1_21CollectiveEpilogueFwdINS6_IJSA_SC_SB_EEES9_SE_SG_Li256ELb1ELb1ELb0ELb0EEENS1_36VarlenDynamicPersistentTileSchedulerILi128ELi96ELi256ELi128ELb0ELb1ELb1ELb1ELb0ELb1EEEEEEEEEvNT_6ParamsE)
        /*0134*/ 	.word	0x00000000


	//----- nvinfo : EIATTR_MIN_STACK_SIZE
	.align		4
.L_62:
        /*0138*/ 	.byte	0x04, 0x12
        /*013a*/ 	.short	(.L_64 - .L_63)
	.align		4
.L_63:
        /*013c*/ 	.word	index@(_ZN7cutlass13device_kernelIN5flash11enable_sm90INS1_16FlashAttnFwdSm90INS1_25CollectiveMainloopFwdSm90ILi2EN4cute5tupleIJNS5_1CILi1EEES8_S8_EEENS6_IJNS7_ILi128EEENS7_ILi96EEENS7_ILi192EEEEEELi192ENS_6half_tEfNS_4arch4Sm90ELb0ELb1ELb0ELb1ELb0ELb1ELb0ELb1ELb1ELb1ELb0ELb0EEENS1_21CollectiveEpilogueFwdINS6_IJSA_SC_SB_EEES9_SE_SG_Li256ELb1ELb1ELb0ELb0EEENS1_36VarlenDynamicPersistentTileSchedulerILi128ELi96ELi256ELi128ELb0ELb1ELb1ELb1ELb0ELb1EEEEEEEEEvNT_6ParamsE)
        /*0140*/ 	.word	0x00000000


	//----- nvinfo : EIATTR_MIN_STACK_SIZE
	.align		4
.L_64:
        /*0144*/ 	.byte	0x04, 0x12
        /*0146*/ 	.short	(.L_66 - .L_65)
	.align		4
.L_65:
        /*0148*/ 	.word	index@(_ZN7cutlass13device_kernelIN5flash11enable_sm90INS1_16FlashAttnFwdSm90INS1_25CollectiveMainloopFwdSm90ILi2EN4cute5tupleIJNS5_1CILi1EEES8_S8_EEENS6_IJNS7_ILi128EEENS7_ILi112EEENS7_ILi192EEEEEELi192ENS_6half_tEfNS_4arch4Sm90ELb1ELb0ELb0ELb0ELb0ELb0ELb0ELb1ELb1ELb1ELb0ELb0EEENS1_21CollectiveEpilogueFwdINS6_IJSA_SC_SB_EEES9_SE_SG_Li256ELb0ELb1ELb0ELb0EEENS1_30DynamicPersistentTileSchedulerILi256ELi128ELb0ELb1ELb1EEEEEEEEEvNT_6ParamsE)
        /*014c*/ 	.word	0x00000000


	//----- nvinfo : EIATTR_MIN_STACK_SIZE
	.align		4
.L_66:
        /*0150*/ 	.byte	0x04, 0x12
        /*0152*/ 	.short	(.L_68 - .L_67)
	.align		4
.L_67:
        /*0154*/ 	.word	index@(_ZN7cutlass13device_kernelIN5flash11enable_sm90INS1_16FlashAttnFwdSm90INS1_25CollectiveMainloopFwdSm90ILi2EN4cute5tupleIJNS5_1CILi1EEES8_S8_EEENS6_IJNS7_ILi128EEENS7_ILi112EEENS7_ILi192EEEEEELi192ENS_6half_tEfNS_4arch4Sm90ELb1ELb0ELb0ELb1ELb0ELb0ELb0ELb1ELb1ELb1ELb0ELb0EEENS1_21CollectiveEpilogueFwdINS6_IJSA_SC_SB_EEES9_SE_SG_Li256ELb1ELb1ELb0ELb0EEENS1_36VarlenDynamicPersistentTileSchedulerILi128ELi112ELi256ELi128ELb0ELb1ELb1ELb1ELb1ELb1EEEEEEEEEvNT_6ParamsE)
        /*0158*/ 	.word	0x00000000


	//----- nvinfo : EIATTR_MIN_STACK_SIZE
	.align		4
.L_68:
        /*015c*/ 	.byte	0x04, 0x12
        /*015e*/ 	.short	(.L_70 - .L_69)
	.align		4
.L_69:
        /*0160*/ 	.word	index@(_ZN7cutlass13device_kernelIN5flash11enable_sm90INS1_16FlashAttnFwdSm90INS1_25CollectiveMainloopFwdSm90ILi2EN4cute5tupleIJNS5_1CILi1EEES8_S8_EEENS6_IJNS7_ILi128EEENS7_ILi112EEENS7_ILi192EEEEEELi192ENS_6half_tEfNS_4arch4Sm90ELb1ELb0ELb0ELb1ELb0ELb1ELb0ELb1ELb1ELb1ELb0ELb0EEENS1_21CollectiveEpilogueFwdINS6_IJSA_SC_SB_EEES9_SE_SG_Li256ELb1ELb1ELb0ELb0EEENS1_36VarlenDynamicPersistentTileSchedulerILi128ELi112ELi256ELi128ELb0ELb1ELb1ELb1ELb1ELb1EEEEEEEEEvNT_6ParamsE)
        /*0164*/ 	.word	0x00000000
.L_70:


//--------------------- .nv.compat                --------------------------
	.section	.nv.compat,"",@"SHT_CUDA_COMPAT_INFO"
	.align	4
        /*0000*/ 	.byte	0x02, 0x09, 0x01, 0x00, 0x02, 0x02, 0x01, 0x00, 0x02, 0x05, 0x05, 0x00, 0x03, 0x07, 0x01, 0x01
        /*0010*/ 	.byte	0x02, 0x03, 0x00, 0x00, 0x02, 0x06, 0x01, 0x00, 0x04, 0x0b, 0x08, 0x00, 0x09, 0x00, 0x00, 0x00
        /*0020*/ 	.byte	0x00, 0x00, 0x00, 0x00


//--------------------- .nv.info._ZN7cutlass13device_kernelIN5flash11enable_sm90INS1_16FlashAttnFwdSm90INS1_25CollectiveMainloopFwdSm90ILi2EN4cute5tupleIJNS5_1CILi1EEES8_S8_EEENS6_IJNS7_ILi128EEENS7_ILi112EEENS7_ILi192EEEEEELi192ENS_6half_tEfNS_4arch4Sm90ELb0ELb0ELb0ELb0ELb0ELb0ELb0ELb1ELb1ELb1ELb0ELb0EEENS1_21CollectiveEpilogueFwdINS6_IJSA_SC_SB_EEES9_SE_SG_Li256ELb0ELb1ELb0ELb0EEENS1_29StaticPersistentTileSchedulerILb0EEEEEEEEEvNT_6ParamsE --------------------------
	.section	.nv.info._ZN7cutlass13device_kernelIN5flash11enable_sm90INS1_16FlashAttnFwdSm90INS1_25CollectiveMainloopFwdSm90ILi2EN4cute5tupleIJNS5_1CILi1EEES8_S8_EEENS6_IJNS7_ILi128EEENS7_ILi112EEENS7_ILi192EEEEEELi192ENS_6half_tEfNS_4arch4Sm90ELb0ELb0ELb0ELb0ELb0ELb0ELb0ELb1ELb1ELb1ELb0ELb0EEENS1_21CollectiveEpilogueFwdINS6_IJSA_SC_SB_EEES9_SE_SG_Li256ELb0ELb1ELb0ELb0EEENS1_29StaticPersistentTileSchedulerILb0EEEEEEEEEvNT_6ParamsE,"",@"SHT_CUDA_INFO"
	.sectionflags	@""
	.align	4


	//----- nvinfo : EIATTR_CUDA_API_VERSION
	.align		4
        /*0000*/ 	.byte	0x04, 0x37
        /*0002*/ 	.short	(.L_72 - .L_71)
.L_71:
        /*0004*/ 	.word	0x00000082


	//----- nvinfo : EIATTR_KPARAM_INFO
	.align		4
.L_72:
        /*0008*/ 	.byte	0x04, 0x17
        /*000a*/ 	.short	(.L_74 - .L_73)
.L_73:
        /*000c*/ 	.word	0x00000000
        /*0010*/ 	.short	0x0000
        /*0012*/ 	.short	0x0000
        /*0014*/ 	.byte	0x00, 0xf0, 0x01, 0x28


	//----- nvinfo : EIATTR_SPARSE_MMA_MASK
	.align		4
.L_74:
        /*0018*/ 	.byte	0x03, 0x50
        /*001a*/ 	.short	0x0000


	//----- nvinfo : EIATTR_MAXREG_COUNT
	.align		4
        /*001c*/ 	.byte	0x03, 0x1b
        /*001e*/ 	.short	0x00a8


	//----- nvinfo : EIATTR_MERCURY_ISA_VERSION
	.align		4
        /*0020*/ 	.byte	0x03, 0x5f
        /*0022*/ 	.short	0x0101


	//----- nvinfo : EIATTR_VRC_CTA_INIT_COUNT
	.align		4
        /*0024*/ 	.byte	0x02, 0x4a
	.zero		1
	.zero		1


	//----- nvinfo : EIATTR_EXIT_INSTR_OFFSETS
	.align		4
        /*0028*/ 	.byte	0x04, 0x1c
        /*002a*/ 	.short	(.L_76 - .L_75)


	//   ....[0]....
.L_75:
        /*002c*/ 	.word	0x00000010


	//----- nvinfo : EIATTR_MAX_THREADS
	.align		4
.L_76:
        /*0030*/ 	.byte	0x04, 0x05
        /*0032*/ 	.short	(.L_78 - .L_77)
.L_77:
        /*0034*/ 	.word	0x00000180
        /*0038*/ 	.word	0x00000001
        /*003c*/ 	.word	0x00000001


	//----- nvinfo : EIATTR_CBANK_PARAM_SIZE
	.align		4
.L_78:
        /*0040*/ 	.byte	0x03, 0x19
        /*0042*/ 	.short	0x0a00


	//----- nvinfo : EIATTR_PARAM_CBANK
	.align		4
        /*0044*/ 	.byte	0x04, 0x0a
        /*0046*/ 	.short	(.L_80 - .L_79)
	.align		4
.L_79:
        /*0048*/ 	.word	index@(.nv.constant0._ZN7cutlass13device_kernelIN5flash11enable_sm90INS1_16FlashAttnFwdSm90INS1_25CollectiveMainloopFwdSm90ILi2EN4cute5tupleIJNS5_1CILi1EEES8_S8_EEENS6_IJNS7_ILi128EEENS7_ILi112EEENS7_ILi192EEEEEELi192ENS_6half_tEfNS_4arch4Sm90ELb0ELb0ELb0ELb0ELb0ELb0ELb0ELb1ELb1ELb1ELb0ELb0EEENS1_21CollectiveEpilogueFwdINS6_IJSA_SC_SB_EEES9_SE_SG_Li256ELb0ELb1ELb0ELb0EEENS1_29StaticPersistentTileSchedulerILb0EEEEEEEEEvNT_6ParamsE)
        /*004c*/ 	.short	0x0380
        /*004e*/ 	.short	0x0a00


	//----- nvinfo : EIATTR_SW_WAR
	.align		4
.L_80:
        /*0050*/ 	.byte	0x04, 0x36
        /*0052*/ 	.short	(.L_82 - .L_81)
.L_81:
        /*0054*/ 	.word	0x00000008
.L_82:


//--------------------- .nv.info._ZN7cutlass13device_kernelIN5flash11enable_sm90INS1_16FlashAttnFwdSm90INS1_25CollectiveMainloopFwdSm90ILi2EN4cute5tupleIJNS5_1CILi2EEENS7_ILi1EEES9_EEENS6_IJNS7_ILi128EEENS7_ILi112EEENS7_ILi192EEEEEELi192ENS_6half_tEfNS_4arch4Sm90ELb0ELb0ELb0ELb0ELb0ELb0ELb0ELb1ELb1ELb1ELb0ELb0EEENS1_21CollectiveEpilogueFwdINS6_IJSB_SD_SC_EEESA_SF_SH_Li256ELb0ELb1ELb0ELb0EEENS1_29StaticPersistentTileSchedulerILb0EEEEEEEEEvNT_6ParamsE --------------------------
	.section	.nv.info._ZN7cutlass13device_kernelIN5flash11enable_sm90INS1_16FlashAttnFwdSm90INS1_25CollectiveMainloopFwdSm90ILi2EN4cute5tupleIJNS5_1CILi2EEENS7_ILi1EEES9_EEENS6_IJNS7_ILi128EEENS7_ILi112EEENS7_ILi192EEEEEELi192ENS_6half_tEfNS_4arch4Sm90ELb0ELb0ELb0ELb0ELb0ELb0ELb0ELb1ELb1ELb1ELb0ELb0EEENS1_21CollectiveEpilogueFwdINS6_IJSB_SD_SC_EEESA_SF_SH_Li256ELb0ELb1ELb0ELb0EEENS1_29StaticPersistentTileSchedulerILb0EEEEEEEEEvNT_6ParamsE,"",@"SHT_CUDA_INFO"
	.sectionflags	@""
	.align	4


	//----- nvinfo : EIATTR_CUDA_API_VERSION
	.align		4
        /*0000*/ 	.byte	0x04, 0x37
        /*0002*/ 	.short	(.L_84 - .L_83)
.L_83:
        /*0004*/ 	.word	0x00000082


	//----- nvinfo : EIATTR_KPARAM_INFO
	.align		4
.L_84:
        /*0008*/ 	.byte	0x04, 0x17
        /*000a*/ 	.short	(.L_86 - .L_85)
.L_85:
        /*000c*/ 	.word	0x00000000
        /*0010*/ 	.short	0x0000
        /*0012*/ 	.short	0x0000
        /*0014*/ 	.byte	0x00, 0xf0, 0x01, 0x28


	//----- nvinfo : EIATTR_SPARSE_MMA_MASK
	.align		4
.L_86:
        /*0018*/ 	.byte	0x03, 0x50
        /*001a*/ 	.short	0x0000


	//----- nvinfo : EIATTR_MAXREG_COUNT
	.align		4
        /*001c*/ 	.byte	0x03, 0x1b
        /*001e*/ 	.short	0x00a8


	//----- nvinfo : EIATTR_MERCURY_ISA_VERSION
	.align		4
        /*0020*/ 	.byte	0x03, 0x5f
        /*0022*/ 	.short	0x0101


	//----- nvinfo : EIATTR_VRC_CTA_INIT_COUNT
	.align		4
        /*0024*/ 	.byte	0x02, 0x4a
	.zero		1
	.zero		1


	//----- nvinfo : EIATTR_EXIT_INSTR_OFFSETS
	.align		4
        /*0028*/ 	.byte	0x04, 0x1c
        /*002a*/ 	.short	(.L_88 - .L_87)


	//   ....[0]....
.L_87:
        /*002c*/ 	.word	0x00000010


	//----- nvinfo : EIATTR_MAX_THREADS
	.align		4
.L_88:
        /*0030*/ 	.byte	0x04, 0x05
        /*0032*/ 	.short	(.L_90 - .L_89)
.L_89:
        /*0034*/ 	.word	0x00000180
        /*0038*/ 	.word	0x00000001
        /*003c*/ 	.word	0x00000001


	//----- nvinfo : EIATTR_CBANK_PARAM_SIZE
	.align		4
.L_90:
        /*0040*/ 	.byte	0x03, 0x19
        /*0042*/ 	.short	0x0a00


	//----- nvinfo : EIATTR_PARAM_CBANK
	.align		4
        /*0044*/ 	.byte	0x04, 0x0a
        /*0046*/ 	.short	(.L_92 - .L_91)
	.align		4
.L_91:
        /*0048*/ 	.word	index@(.nv.constant0._ZN7cutlass13device_kernelIN5flash11enable_sm90INS1_16FlashAttnFwdSm90INS1_25CollectiveMainloopFwdSm90ILi2EN4cute5tupleIJNS5_1CILi2EEENS7_ILi1EEES9_EEENS6_IJNS7_ILi128EEENS7_ILi112EEENS7_ILi192EEEEEELi192ENS_6half_tEfNS_4arch4Sm90ELb0ELb0ELb0ELb0ELb0ELb0ELb0ELb1ELb1ELb1ELb0ELb0EEENS1_21CollectiveEpilogueFwdINS6_IJSB_SD_SC_EEESA_SF_SH_Li256ELb0ELb1ELb0ELb0EEENS1_29StaticPersistentTileSchedulerILb0EEEEEEEEEvNT_6ParamsE)
        /*004c*/ 	.short	0x0380
        /*004e*/ 	.short	0x0a00


	//----- nvinfo : EIATTR_SW_WAR
	.align		4
.L_92:
        /*0050*/ 	.byte	0x04, 0x36
        /*0052*/ 	.short	(.L_94 - .L_93)
.L_93:
        /*0054*/ 	.word	0x00000008
.L_94:


//--------------------- .nv.info._ZN7cutlass13device_kernelIN5flash11enable_sm90INS1_16FlashAttnFwdSm90INS1_25CollectiveMainloopFwdSm90ILi2EN4cute5tupleIJNS5_1CILi1EEES8_S8_EEENS6_IJNS7_ILi128EEENS7_ILi112EEENS7_ILi192EEEEEELi192ENS_6half_tEfNS_4arch4Sm90ELb0ELb0ELb0ELb1ELb0ELb0ELb0ELb1ELb1ELb1ELb0ELb0EEENS1_21CollectiveEpilogueFwdINS6_IJSA_SC_SB_EEES9_SE_SG_Li256ELb1ELb1ELb0ELb0EEENS1_36VarlenDynamicPersistentTileSchedulerILi128ELi112ELi256ELi128ELb0ELb1ELb1ELb0ELb1ELb1EEEEEEEEEvNT_6ParamsE --------------------------
	.section	.nv.info._ZN7cutlass13device_kernelIN5flash11enable_sm90INS1_16FlashAttnFwdSm90INS1_25CollectiveMainloopFwdSm90ILi2EN4cute5tupleIJNS5_1CILi1EEES8_S8_EEENS6_IJNS7_ILi128EEENS7_ILi112EEENS7_ILi192EEEEEELi192ENS_6half_tEfNS_4arch4Sm90ELb0ELb0ELb0ELb1ELb0ELb0ELb0ELb1ELb1ELb1ELb0ELb0EEENS1_21CollectiveEpilogueFwdINS6_IJSA_SC_SB_EEES9_SE_SG_Li256ELb1ELb1ELb0ELb0EEENS1_36VarlenDynamicPersistentTileSchedulerILi128ELi112ELi256ELi128ELb0ELb1ELb1ELb0ELb1ELb1EEEEEEEEEvNT_6ParamsE,"",@"SHT_CUDA_INFO"
	.sectionflags	@""
	.align	4


	//----- nvinfo : EIATTR_CUDA_API_VERSION
	.align		4
        /*0000*/ 	.byte	0x04, 0x37
        /*0002*/ 	.short	(.L_96 - .L_95)
.L_95:
        /*0004*/ 	.word	0x00000082


	//----- nvinfo : EIATTR_KPARAM_INFO
	.align		4
.L_96:
        /*0008*/ 	.byte	0x04, 0x17
        /*000a*/ 	.short	(.L_98 - .L_97)
.L_97:
        /*000c*/ 	.word	0x00000000
        /*0010*/ 	.short	0x0000
        /*0012*/ 	.short	0x0000
        /*0014*/ 	.byte	0x00, 0xf0, 0x01, 0x2a


	//----- nvinfo : EIATTR_SPARSE_MMA_MASK
	.align		4
.L_98:
        /*0018*/ 	.byte	0x03, 0x50
        /*001a*/ 	.short	0x0000


	//----- nvinfo : EIATTR_MAXREG_COUNT
	.align		4
        /*001c*/ 	.byte	0x03, 0x1b
        /*001e*/ 	.short	0x00a8


	//----- nvinfo : EIATTR_MERCURY_ISA_VERSION
	.align		4
        /*0020*/ 	.byte	0x03, 0x5f
        /*0022*/ 	.short	0x0101


	//----- nvinfo : EIATTR_VRC_CTA_INIT_COUNT
	.align		4
        /*0024*/ 	.byte	0x02, 0x4a
	.zero		1
	.zero		1


	//----- nvinfo : EIATTR_EXIT_INSTR_OFFSETS
	.align		4
        /*0028*/ 	.byte	0x04, 0x1c
        /*002a*/ 	.short	(.L_100 - .L_99)


	//   ....[0]....
.L_99:
        /*002c*/ 	.word	0x00000010


	//----- nvinfo : EIATTR_MAX_THREADS
	.align		4
.L_100:
        /*0030*/ 	.byte	0x04, 0x05
        /*0032*/ 	.short	(.L_102 - .L_101)
.L_101:
        /*0034*/ 	.word	0x00000180
        /*0038*/ 	.word	0x00000001
        /*003c*/ 	.word	0x00000001


	//----- nvinfo : EIATTR_CBANK_PARAM_SIZE
	.align		4
.L_102:
        /*0040*/ 	.byte	0x03, 0x19
        /*0042*/ 	.short	0x0a80


	//----- nvinfo : EIATTR_PARAM_CBANK
	.align		4
        /*0044*/ 	.byte	0x04, 0x0a
        /*0046*/ 	.short	(.L_104 - .L_103)
	.align		4
.L_103:
        /*0048*/ 	.word	index@(.nv.constant0._ZN7cutlass13device_kernelIN5flash11enable_sm90INS1_16FlashAttnFwdSm90INS1_25CollectiveMainloopFwdSm90ILi2EN4cute5tupleIJNS5_1CILi1EEES8_S8_EEENS6_IJNS7_ILi128EEENS7_ILi112EEENS7_ILi192EEEEEELi192ENS_6half_tEfNS_4arch4Sm90ELb0ELb0ELb0ELb1ELb0ELb0ELb0ELb1ELb1ELb1ELb0ELb0EEENS1_21CollectiveEpilogueFwdINS6_IJSA_SC_SB_EEES9_SE_SG_Li256ELb1ELb1ELb0ELb0EEENS1_36VarlenDynamicPersistentTileSchedulerILi128ELi112ELi256ELi128ELb0ELb1ELb1ELb0ELb1ELb1EEEEEEEEEvNT_6ParamsE)
        /*004c*/ 	.short	0x0380
        /*004e*/ 	.short	0x0a80


	//----- nvinfo : EIATTR_SW_WAR
	.align		4
.L_104:
        /*0050*/ 	.byte	0x04, 0x36
        /*0052*/ 	.short	(.L_106 - .L_105)
.L_105:
        /*0054*/ 	.word	0x00000008
.L_106:


//--------------------- .nv.info._ZN7cutlass13device_kernelIN5flash11enable_sm90INS1_16FlashAttnFwdSm90INS1_25CollectiveMainloopFwdSm90ILi2EN4cute5tupleIJNS5_1CILi1EEES8_S8_EEENS6_IJNS7_ILi128EEENS7_ILi112EEENS7_ILi192EEEEEELi192ENS_6half_tEfNS_4arch4Sm90ELb0ELb0ELb0ELb1ELb0ELb1ELb0ELb1ELb1ELb1ELb0ELb0EEENS1_21CollectiveEpilogueFwdINS6_IJSA_SC_SB_EEES9_SE_SG_Li256ELb1ELb1ELb0ELb0EEENS1_36VarlenDynamicPersistentTileSchedulerILi128ELi112ELi256ELi128ELb0ELb1ELb1ELb0ELb1ELb1EEEEEEEEEvNT_6ParamsE --------------------------
	.section	.nv.info._ZN7cutlass13device_kernelIN5flash11enable_sm90INS1_16FlashAttnFwdSm90INS1_25CollectiveMainloopFwdSm90ILi2EN4cute5tupleIJNS5_1CILi1EEES8_S8_EEENS6_IJNS7_ILi128EEENS7_ILi112EEENS7_ILi192EEEEEELi192ENS_6half_tEfNS_4arch4Sm90ELb0ELb0ELb0ELb1ELb0ELb1ELb0ELb1ELb1ELb1ELb0ELb0EEENS1_21CollectiveEpilogueFwdINS6_IJSA_SC_SB_EEES9_SE_SG_Li256ELb1ELb1ELb0ELb0EEENS1_36VarlenDynamicPersistentTileSchedulerILi128ELi112ELi256ELi128ELb0ELb1ELb1ELb0ELb1ELb1EEEEEEEEEvNT_6ParamsE,"",@"SHT_CUDA_INFO"
	.sectionflags	@""
	.align	4


	//----- nvinfo : EIATTR_CUDA_API_VERSION
	.align		4
        /*0000*/ 	.byte	0x04, 0x37
        /*0002*/ 	.short	(.L_108 - .L_107)
.L_107:
        /*0004*/ 	.word	0x00000082


	//----- nvinfo : EIATTR_KPARAM_INFO
	.align		4
.L_108:
        /*0008*/ 	.byte	0x04, 0x17
        /*000a*/ 	.short	(.L_110 - .L_109)
.L_109:
        /*000c*/ 	.word	0x00000000
        /*0010*/ 	.short	0x0000
        /*0012*/ 	.short	0x0000
        /*0014*/ 	.byte	0x00, 0xf0, 0x01, 0x2a


	//----- nvinfo : EIATTR_SPARSE_MMA_MASK
	.align		4
.L_110:
        /*0018*/ 	.byte	0x03, 0x50
        /*001a*/ 	.short	0x0000


	//----- nvinfo : EIATTR_MAXREG_COUNT
	.align		4
        /*001c*/ 	.byte	0x03, 0x1b
        /*001e*/ 	.short	0x00a8


	//----- nvinfo : EIATTR_MERCURY_ISA_VERSION
	.align		4
        /*0020*/ 	.byte	0x03, 0x5f
        /*0022*/ 	.short	0x0101


	//----- nvinfo : EIATTR_VRC_CTA_INIT_COUNT
	.align		4
        /*0024*/ 	.byte	0x02, 0x4a
	.zero		1
	.zero		1


	//----- nvinfo : EIATTR_EXIT_INSTR_OFFSETS
	.align		4
        /*0028*/ 	.byte	0x04, 0x1c
        /*002a*/ 	.short	(.L_112 - .L_111)


	//   ....[0]....
.L_111:
        /*002c*/ 	.word	0x00000010


	//----- nvinfo : EIATTR_MAX_THREADS
	.align		4
.L_112:
        /*0030*/ 	.byte	0x04, 0x05
        /*0032*/ 	.short	(.L_114 - .L_113)
.L_113:
        /*0034*/ 	.word	0x00000180
        /*0038*/ 	.word	0x00000001
        /*003c*/ 	.word	0x00000001


	//----- nvinfo : EIATTR_CBANK_PARAM_SIZE
	.align		4
.L_114:
        /*0040*/ 	.byte	0x03, 0x19
        /*0042*/ 	.short	0x0a80


	//----- nvinfo : EIATTR_PARAM_CBANK
	.align		4
        /*0044*/ 	.byte	0x04, 0x0a
        /*0046*/ 	.short	(.L_116 - .L_115)
	.align		4
.L_115:
        /*0048*/ 	.word	index@(.nv.constant0._ZN7cutlass13device_kernelIN5flash11enable_sm90INS1_16FlashAttnFwdSm90INS1_25CollectiveMainloopFwdSm90ILi2EN4cute5tupleIJNS5_1CILi1EEES8_S8_EEENS6_IJNS7_ILi128EEENS7_ILi112EEENS7_ILi192EEEEEELi192ENS_6half_tEfNS_4arch4Sm90ELb0ELb0ELb0ELb1ELb0ELb1ELb0ELb1ELb1ELb1ELb0ELb0EEENS1_21CollectiveEpilogueFwdINS6_IJSA_SC_SB_EEES9_SE_SG_Li256ELb1ELb1ELb0ELb0EEENS1_36VarlenDynamicPersistentTileSchedulerILi128ELi112ELi256ELi128ELb0ELb1ELb1ELb0ELb1ELb1EEEEEEEEEvNT_6ParamsE)
        /*004c*/ 	.short	0x0380
        /*004e*/ 	.short	0x0a80


	//----- nvinfo : EIATTR_SW_WAR
	.align		4
.L_116:
        /*0050*/ 	.byte	0x04, 0x36
        /*0052*/ 	.short	(.L_118 - .L_117)
.L_117:
        /*0054*/ 	.word	0x00000008
.L_118:


//--------------------- .nv.info._ZN7cutlass13device_kernelIN5flash11enable_sm90INS1_16FlashAttnFwdSm90INS1_25CollectiveMainloopFwdSm90ILi2EN4cute5tupleIJNS5_1CILi1EEES8_S8_EEENS6_IJNS7_ILi128EEENS7_ILi96EEENS7_ILi192EEEEEELi192ENS_6half_tEfNS_4arch4Sm90ELb0ELb1ELb0ELb0ELb0ELb0ELb0ELb1ELb1ELb1ELb0ELb0EEENS1_21CollectiveEpilogueFwdINS6_IJSA_SC_SB_EEES9_SE_SG_Li256ELb0ELb1ELb0ELb0EEENS1_30DynamicPersistentTileSchedulerILi256ELi128ELb0ELb1ELb1EEEEEEEEEvNT_6ParamsE --------------------------
	.section	.nv.info._ZN7cutlass13device_kernelIN5flash11enable_sm90INS1_16FlashAttnFwdSm90INS1_25CollectiveMainloopFwdSm90ILi2EN4cute5tupleIJNS5_1CILi1EEES8_S8_EEENS6_IJNS7_ILi128EEENS7_ILi96EEENS7_ILi192EEEEEELi192ENS_6half_tEfNS_4arch4Sm90ELb0ELb1ELb0ELb0ELb0ELb0ELb0ELb1ELb1ELb1ELb0ELb0EEENS1_21CollectiveEpilogueFwdINS6_IJSA_SC_SB_EEES9_SE_SG_Li256ELb0ELb1ELb0ELb0EEENS1_30DynamicPersistentTileSchedulerILi256ELi128ELb0ELb1ELb1EEEEEEEEEvNT_6ParamsE,"",@"SHT_CUDA_INFO"
	.sectionflags	@""
	.align	4


	//----- nvinfo : EIATTR_CUDA_API_VERSION
	.align		4
        /*0000*/ 	.byte	0x04, 0x37
        /*0002*/ 	.short	(.L_120 - .L_119)
.L_119:
        /*0004*/ 	.word	0x00000082


	//----- nvinfo : EIATTR_KPARAM_INFO
	.align		4
.L_120:
        /*0008*/ 	.byte	0x04, 0x17
        /*000a*/ 	.short	(.L_122 - .L_121)
.L_121:
        /*000c*/ 	.word	0x00000000
        /*0010*/ 	.short	0x0000
        /*0012*/ 	.short	0x0000
        /*0014*/ 	.byte	0x00, 0xf0, 0x01, 0x2a


	//----- nvinfo : EIATTR_SPARSE_MMA_MASK
	.align		4
.L_122:
        /*0018*/ 	.byte	0x03, 0x50
        /*001a*/ 	.short	0x0000


	//----- nvinfo : EIATTR_MAXREG_COUNT
	.align		4
        /*001c*/ 	.byte	0x03, 0x1b
        /*001e*/ 	.short	0x00a8


	//----- nvinfo : EIATTR_MERCURY_ISA_VERSION
	.align		4
        /*0020*/ 	.byte	0x03, 0x5f
        /*0022*/ 	.short	0x0101


	//----- nvinfo : EIATTR_VRC_CTA_INIT_COUNT
	.align		4
        /*0024*/ 	.byte	0x02, 0x4a
	.zero		1
	.zero		1


	//----- nvinfo : EIATTR_EXIT_INSTR_OFFSETS
	.align		4
        /*0028*/ 	.byte	0x04, 0x1c
        /*002a*/ 	.short	(.L_124 - .L_123)


	//   ....[0]....
.L_123:
        /*002c*/ 	.word	0x00000010


	//----- nvinfo : EIATTR_MAX_THREADS
	.align		4
.L_124:
        /*0030*/ 	.byte	0x04, 0x05
        /*0032*/ 	.short	(.L_126 - .L_125)
.L_125:
        /*0034*/ 	.word	0x00000180
        /*0038*/ 	.word	0x00000001
        /*003c*/ 	.word	0x00000001


	//----- nvinfo : EIATTR_CBANK_PARAM_SIZE
	.align		4
.L_126:
        /*0040*/ 	.byte	0x03, 0x19
        /*0042*/ 	.short	0x0a80


	//----- nvinfo : EIATTR_PARAM_CBANK
	.align		4
        /*0044*/ 	.byte	0x04, 0x0a
        /*0046*/ 	.short	(.L_128 - .L_127)
	.align		4
.L_127:
        /*0048*/ 	.word	index@(.nv.constant0._ZN7cutlass13device_kernelIN5flash11enable_sm90INS1_16FlashAttnFwdSm90INS1_25CollectiveMainloopFwdSm90ILi2EN4cute5tupleIJNS5_1CILi1EEES8_S8_EEENS6_IJNS7_ILi128EEENS7_ILi96EEENS7_ILi192EEEEEELi192ENS_6half_tEfNS_4arch4Sm90ELb0ELb1ELb0ELb0ELb0ELb0ELb0ELb1ELb1ELb1ELb0ELb0EEENS1_21CollectiveEpilogueFwdINS6_IJSA_SC_SB_EEES9_SE_SG_Li256ELb0ELb1ELb0ELb0EEENS1_30DynamicPersistentTileSchedulerILi256ELi128ELb0ELb1ELb1EEEEEEEEEvNT_6ParamsE)
        /*004c*/ 	.short	0x0380
        /*004e*/ 	.short	0x0a80


	//----- nvinfo : EIATTR_SW_WAR
	.align		4
.L_128:
        /*0050*/ 	.byte	0x04, 0x36
        /*0052*/ 	.short	(.L_130 - .L_129)
.L_129:
        /*0054*/ 	.word	0x00000008
.L_130:


//--------------------- .nv.info._ZN7cutlass13device_kernelIN5flash11enable_sm90INS1_16FlashAttnFwdSm90INS1_25CollectiveMainloopFwdSm90ILi2EN4cute5tupleIJNS5_1CILi1EEES8_S8_EEENS6_IJNS7_ILi128EEENS7_ILi96EEENS7_ILi192EEEEEELi192ENS_6half_tEfNS_4arch4Sm90ELb0ELb1ELb0ELb1ELb0ELb0ELb0ELb1ELb1ELb1ELb0ELb0EEENS1_21CollectiveEpilogueFwdINS6_IJSA_SC_SB_EEES9_SE_SG_Li256ELb1ELb1ELb0ELb0EEENS1_36VarlenDynamicPersistentTileSchedulerILi128ELi96ELi256ELi128ELb0ELb1ELb1ELb1ELb0ELb1EEEEEEEEEvNT_6ParamsE --------------------------
	.section	.nv.info._ZN7cutlass13device_kernelIN5flash11enable_sm90INS1_16FlashAttnFwdSm90INS1_25CollectiveMainloopFwdSm90ILi2EN4cute5tupleIJNS5_1CILi1EEES8_S8_EEENS6_IJNS7_ILi128EEENS7_ILi96EEENS7_ILi192EEEEEELi192ENS_6half_tEfNS_4arch4Sm90ELb0ELb1ELb0ELb1ELb0ELb0ELb0ELb1ELb1ELb1ELb0ELb0EEENS1_21CollectiveEpilogueFwdINS6_IJSA_SC_SB_EEES9_SE_SG_Li256ELb1ELb1ELb0ELb0EEENS1_36VarlenDynamicPersistentTileSchedulerILi128ELi96ELi256ELi128ELb0ELb1ELb1ELb1ELb0ELb1EEEEEEEEEvNT_6ParamsE,"",@"SHT_CUDA_INFO"
	.sectionflags	@""
	.align	4


	//----- nvinfo : EIATTR_CUDA_API_VERSION
	.align		4
        /*0000*/ 	.byte	0x04, 0x37
        /*0002*/ 	.short	(.L_132 - .L_131)
.L_131:
        /*0004*/ 	.word	0x00000082


	//----- nvinfo : EIATTR_KPARAM_INFO
	.align		4
.L_132:
        /*0008*/ 	.byte	0x04, 0x17
        /*000a*/ 	.short	(.L_134 - .L_133)
.L_133:
        /*000c*/ 	.word	0x00000000
        /*0010*/ 	.short	0x0000
        /*0012*/ 	.short	0x0000
        /*0014*/ 	.byte	0x00, 0xf0, 0x01, 0x2a


	//----- nvinfo : EIATTR_SPARSE_MMA_MASK
	.align		4
.L_134:
        /*0018*/ 	.byte	0x03, 0x50
        /*001a*/ 	.short	0x0000


	//----- nvinfo : EIATTR_MAXREG_COUNT
	.align		4
        /*001c*/ 	.byte	0x03, 0x1b
        /*001e*/ 	.short	0x00a8


	//----- nvinfo : EIATTR_MERCURY_ISA_VERSION
	.align		4
        /*0020*/ 	.byte	0x03, 0x5f
        /*0022*/ 	.short	0x0101


	//----- nvinfo : EIATTR_VRC_CTA_INIT_COUNT
	.align		4
        /*0024*/ 	.byte	0x02, 0x4a
	.zero		1
	.zero		1


	//----- nvinfo : EIATTR_EXIT_INSTR_OFFSETS
	.align		4
        /*0028*/ 	.byte	0x04, 0x1c
        /*002a*/ 	.short	(.L_136 - .L_135)


	//   ....[0]....
.L_135:
        /*002c*/ 	.word	0x00000010


	//----- nvinfo : EIATTR_MAX_THREADS
	.align		4
.L_136:
        /*0030*/ 	.byte	0x04, 0x05
        /*0032*/ 	.short	(.L_138 - .L_137)
.L_137:
        /*0034*/ 	.word	0x00000180
        /*0038*/ 	.word	0x00000001
        /*003c*/ 	.word	0x00000001


	//----- nvinfo : EIATTR_CBANK_PARAM_SIZE
	.align		4
.L_138:
        /*0040*/ 	.byte	0x03, 0x19
        /*0042*/ 	.short	0x0a80


	//----- nvinfo : EIATTR_PARAM_CBANK
	.align		4
        /*0044*/ 	.byte	0x04, 0x0a
        /*0046*/ 	.short	(.L_140 - .L_139)
	.align		4
.L_139:
        /*0048*/ 	.word	index@(.nv.constant0._ZN7cutlass13device_kernelIN5flash11enable_sm90INS1_16FlashAttnFwdSm90INS1_25CollectiveMainloopFwdSm90ILi2EN4cute5tupleIJNS5_1CILi1EEES8_S8_EEENS6_IJNS7_ILi128EEENS7_ILi96EEENS7_ILi192EEEEEELi192ENS_6half_tEfNS_4arch4Sm90ELb0ELb1ELb0ELb1ELb0ELb0ELb0ELb1ELb1ELb1ELb0ELb0EEENS1_21CollectiveEpilogueFwdINS6_IJSA_SC_SB_EEES9_SE_SG_Li256ELb1ELb1ELb0ELb0EEENS1_36VarlenDynamicPersistentTileSchedulerILi128ELi96ELi256ELi128ELb0ELb1ELb1ELb1ELb0ELb1EEEEEEEEEvNT_6ParamsE)
        /*004c*/ 	.short	0x0380
        /*004e*/ 	.short	0x0a80


	//----- nvinfo : EIATTR_SW_WAR
	.align		4
.L_140:
        /*0050*/ 	.byte	0x04, 0x36
        /*0052*/ 	.short	(.L_142 - .L_141)
.L_141:
        /*0054*/ 	.word	0x00000008
.L_142:


//--------------------- .nv.info._ZN7cutlass13device_kernelIN5flash11enable_sm90INS1_16FlashAttnFwdSm90INS1_25CollectiveMainloopFwdSm90ILi2EN4cute5tupleIJNS5_1CILi1EEES8_S8_EEENS6_IJNS7_ILi128EEENS7_ILi96EEENS7_ILi192EEEEEELi192ENS_6half_tEfNS_4arch4Sm90ELb0ELb1ELb0ELb1ELb0ELb1ELb0ELb1ELb1ELb1ELb0ELb0EEENS1_21CollectiveEpilogueFwdINS6_IJSA_SC_SB_EEES9_SE_SG_Li256ELb1ELb1ELb0ELb0EEENS1_36VarlenDynamicPersistentTileSchedulerILi128ELi96ELi256ELi128ELb0ELb1ELb1ELb1ELb0ELb1EEEEEEEEEvNT_6ParamsE --------------------------
	.section	.nv.info._ZN7cutlass13device_kernelIN5flash11enable_sm90INS1_16FlashAttnFwdSm90INS1_25CollectiveMainloopFwdSm90ILi2EN4cute5tupleIJNS5_1CILi1EEES8_S8_EEENS6_IJNS7_ILi128EEENS7_ILi96EEENS7_ILi192EEEEEELi192ENS_6half_tEfNS_4arch4Sm90ELb0ELb1ELb0ELb1ELb0ELb1ELb0ELb1ELb1ELb1ELb0ELb0EEENS1_21CollectiveEpilogueFwdINS6_IJSA_SC_SB_EEES9_SE_SG_Li256ELb1ELb1ELb0ELb0EEENS1_36VarlenDynamicPersistentTileSchedulerILi128ELi96ELi256ELi128ELb0ELb1ELb1ELb1ELb0ELb1EEEEEEEEEvNT_6ParamsE,"",@"SHT_CUDA_INFO"
	.sectionflags	@""
	.align	4


	//----- nvinfo : EIATTR_CUDA_API_VERSION
	.align		4
        /*0000*/ 	.byte	0x04, 0x37
        /*0002*/ 	.short	(.L_144 - .L_143)
.L_143:
        /*0004*/ 	.word	0x00000082


	//----- nvinfo : EIATTR_KPARAM_INFO
	.align		4
.L_144:
        /*0008*/ 	.byte	0x04, 0x17
        /*000a*/ 	.short	(.L_146 - .L_145)
.L_145:
        /*000c*/ 	.word	0x00000000
        /*0010*/ 	.short	0x0000
        /*0012*/ 	.short	0x0000
        /*0014*/ 	.byte	0x00, 0xf0, 0x01, 0x2a


	//----- nvinfo : EIATTR_SPARSE_MMA_MASK
	.align		4
.L_146:
        /*0018*/ 	.byte	0x03, 0x50
        /*001a*/ 	.short	0x0000


	//----- nvinfo : EIATTR_MAXREG_COUNT
	.align		4
        /*001c*/ 	.byte	0x03, 0x1b
        /*001e*/ 	.short	0x00a8


	//----- nvinfo : EIATTR_MERCURY_ISA_VERSION
	.align		4
        /*0020*/ 	.byte	0x03, 0x5f
        /*0022*/ 	.short	0x0101


	//----- nvinfo : EIATTR_VRC_CTA_INIT_COUNT
	.align		4
        /*0024*/ 	.byte	0x02, 0x4a
	.zero		1
	.zero		1


	//----- nvinfo : EIATTR_EXIT_INSTR_OFFSETS
	.align		4
        /*0028*/ 	.byte	0x04, 0x1c
        /*002a*/ 	.short	(.L_148 - .L_147)


	//   ....[0]....
.L_147:
        /*002c*/ 	.word	0x00000010


	//----- nvinfo : EIATTR_MAX_THREADS
	.align		4
.L_148:
        /*0030*/ 	.byte	0x04, 0x05
        /*0032*/ 	.short	(.L_150 - .L_149)
.L_149:
        /*0034*/ 	.word	0x00000180
        /*0038*/ 	.word	0x00000001
        /*003c*/ 	.word	0x00000001


	//----- nvinfo : EIATTR_CBANK_PARAM_SIZE
	.align		4
.L_150:
        /*0040*/ 	.byte	0x03, 0x19
        /*0042*/ 	.short	0x0a80


	//----- nvinfo : EIATTR_PARAM_CBANK
	.align		4
        /*0044*/ 	.byte	0x04, 0x0a
        /*0046*/ 	.short	(.L_152 - .L_151)
	.align		4
.L_151:
        /*0048*/ 	.word	index@(.nv.constant0._ZN7cutlass13device_kernelIN5flash11enable_sm90INS1_16FlashAttnFwdSm90INS1_25CollectiveMainloopFwdSm90ILi2EN4cute5tupleIJNS5_1CILi1EEES8_S8_EEENS6_IJNS7_ILi128EEENS7_ILi96EEENS7_ILi192EEEEEELi192ENS_6half_tEfNS_4arch4Sm90ELb0ELb1ELb0ELb1ELb0ELb1ELb0ELb1ELb1ELb1ELb0ELb0EEENS1_21CollectiveEpilogueFwdINS6_IJSA_SC_SB_EEES9_SE_SG_Li256ELb1ELb1ELb0ELb0EEENS1_36VarlenDynamicPersistentTileSchedulerILi128ELi96ELi256ELi128ELb0ELb1ELb1ELb1ELb0ELb1EEEEEEEEEvNT_6ParamsE)
        /*004c*/ 	.short	0x0380
        /*004e*/ 	.short	0x0a80


	//----- nvinfo : EIATTR_SW_WAR
	.align		4
.L_152:
        /*0050*/ 	.byte	0x04, 0x36
        /*0052*/ 	.short	(.L_154 - .L_153)
.L_153:
        /*0054*/ 	.word	0x00000008
.L_154:


//--------------------- .nv.info._ZN7cutlass13device_kernelIN5flash11enable_sm90INS1_16FlashAttnFwdSm90INS1_25CollectiveMainloopFwdSm90ILi2EN4cute5tupleIJNS5_1CILi1EEES8_S8_EEENS6_IJNS7_ILi128EEENS7_ILi112EEENS7_ILi192EEEEEELi192ENS_6half_tEfNS_4arch4Sm90ELb1ELb0ELb0ELb0ELb0ELb0ELb0ELb1ELb1ELb1ELb0ELb0EEENS1_21CollectiveEpilogueFwdINS6_IJSA_SC_SB_EEES9_SE_SG_Li256ELb0ELb1ELb0ELb0EEENS1_30DynamicPersistentTileSchedulerILi256ELi128ELb0ELb1ELb1EEEEEEEEEvNT_6ParamsE --------------------------
	.section	.nv.info._ZN7cutlass13device_kernelIN5flash11enable_sm90INS1_16FlashAttnFwdSm90INS1_25CollectiveMainloopFwdSm90ILi2EN4cute5tupleIJNS5_1CILi1EEES8_S8_EEENS6_IJNS7_ILi128EEENS7_ILi112EEENS7_ILi192EEEEEELi192ENS_6half_tEfNS_4arch4Sm90ELb1ELb0ELb0ELb0ELb0ELb0ELb0ELb1ELb1ELb1ELb0ELb0EEENS1_21CollectiveEpilogueFwdINS6_IJSA_SC_SB_EEES9_SE_SG_Li256ELb0ELb1ELb0ELb0EEENS1_30DynamicPersistentTileSchedulerILi256ELi128ELb0ELb1ELb1EEEEEEEEEvNT_6ParamsE,"",@"SHT_CUDA_INFO"
	.sectionflags	@""
	.align	4


	//----- nvinfo : EIATTR_CUDA_API_VERSION
	.align		4
        /*0000*/ 	.byte	0x04, 0x37
        /*0002*/ 	.short	(.L_156 - .L_155)
.L_155:
        /*0004*/ 	.word	0x00000082


	//----- nvinfo : EIATTR_KPARAM_INFO
	.align		4
.L_156:
        /*0008*/ 	.byte	0x04, 0x17
        /*000a*/ 	.short	(.L_158 - .L_157)
.L_157:
        /*000c*/ 	.word	0x00000000
        /*0010*/ 	.short	0x0000
        /*0012*/ 	.short	0x0000
        /*0014*/ 	.byte	0x00, 0xf0, 0x01, 0x2a


	//----- nvinfo : EIATTR_SPARSE_MMA_MASK
	.align		4
.L_158:
        /*0018*/ 	.byte	0x03, 0x50
        /*001a*/ 	.short	0x0000


	//----- nvinfo : EIATTR_MAXREG_COUNT
	.align		4
        /*001c*/ 	.byte	0x03, 0x1b
        /*001e*/ 	.short	0x00a8


	//----- nvinfo : EIATTR_MERCURY_ISA_VERSION
	.align		4
        /*0020*/ 	.byte	0x03, 0x5f
        /*0022*/ 	.short	0x0101


	//----- nvinfo : EIATTR_VRC_CTA_INIT_COUNT
	.align		4
        /*0024*/ 	.byte	0x02, 0x4a
	.zero		1
	.zero		1


	//----- nvinfo : EIATTR_EXIT_INSTR_OFFSETS
	.align		4
        /*0028*/ 	.byte	0x04, 0x1c
        /*002a*/ 	.short	(.L_160 - .L_159)


	//   ....[0]....
.L_159:
        /*002c*/ 	.word	0x00000010


	//----- nvinfo : EIATTR_MAX_THREADS
	.align		4
.L_160:
        /*0030*/ 	.byte	0x04, 0x05
        /*0032*/ 	.short	(.L_162 - .L_161)
.L_161:
        /*0034*/ 	.word	0x00000180
        /*0038*/ 	.word	0x00000001
        /*003c*/ 	.word	0x00000001


	//----- nvinfo : EIATTR_CBANK_PARAM_SIZE
	.align		4
.L_162:
        /*0040*/ 	.byte	0x03, 0x19
        /*0042*/ 	.short	0x0a80


	//----- nvinfo : EIATTR_PARAM_CBANK
	.align		4
        /*0044*/ 	.byte	0x04, 0x0a
        /*0046*/ 	.short	(.L_164 - .L_163)
	.align		4
.L_163:
        /*0048*/ 	.word	index@(.nv.constant0._ZN7cutlass13device_kernelIN5flash11enable_sm90INS1_16FlashAttnFwdSm90INS1_25CollectiveMainloopFwdSm90ILi2EN4cute5tupleIJNS5_1CILi1EEES8_S8_EEENS6_IJNS7_ILi128EEENS7_ILi112EEENS7_ILi192EEEEEELi192ENS_6half_tEfNS_4arch4Sm90ELb1ELb0ELb0ELb0ELb0ELb0ELb0ELb1ELb1ELb1ELb0ELb0EEENS1_21CollectiveEpilogueFwdINS6_IJSA_SC_SB_EEES9_SE_SG_Li256ELb0ELb1ELb0ELb0EEENS1_30DynamicPersistentTileSchedulerILi256ELi128ELb0ELb1ELb1EEEEEEEEEvNT_6ParamsE)
        /*004c*/ 	.short	0x0380
        /*004e*/ 	.short	0x0a80


	//----- nvinfo : EIATTR_SW_WAR
	.align		4
.L_164:
        /*0050*/ 	.byte	0x04, 0x36
        /*0052*/ 	.short	(.L_166 - .L_165)
.L_165:
        /*0054*/ 	.word	0x00000008
.L_166:


//--------------------- .nv.info._ZN7cutlass13device_kernelIN5flash11enable_sm90INS1_16FlashAttnFwdSm90INS1_25CollectiveMainloopFwdSm90ILi2EN4cute5tupleIJNS5_1CILi1EEES8_S8_EEENS6_IJNS7_ILi128EEENS7_ILi112EEENS7_ILi192EEEEEELi192ENS_6half_tEfNS_4arch4Sm90ELb1ELb0ELb0ELb1ELb0ELb0ELb0ELb1ELb1ELb1ELb0ELb0EEENS1_21CollectiveEpilogueFwdINS6_IJSA_SC_SB_EEES9_SE_SG_Li256ELb1ELb1ELb0ELb0EEENS1_36VarlenDynamicPersistentTileSchedulerILi128ELi112ELi256ELi128ELb0ELb1ELb1ELb1ELb1ELb1EEEEEEEEEvNT_6ParamsE --------------------------
	.section	.nv.info._ZN7cutlass13device_kernelIN5flash11enable_sm90INS1_16FlashAttnFwdSm90INS1_25CollectiveMainloopFwdSm90ILi2EN4cute5tupleIJNS5_1CILi1EEES8_S8_EEENS6_IJNS7_ILi128EEENS7_ILi112EEENS7_ILi192EEEEEELi192ENS_6half_tEfNS_4arch4Sm90ELb1ELb0ELb0ELb1ELb0ELb0ELb0ELb1ELb1ELb1ELb0ELb0EEENS1_21CollectiveEpilogueFwdINS6_IJSA_SC_SB_EEES9_SE_SG_Li256ELb1ELb1ELb0ELb0EEENS1_36VarlenDynamicPersistentTileSchedulerILi128ELi112ELi256ELi128ELb0ELb1ELb1ELb1ELb1ELb1EEEEEEEEEvNT_6ParamsE,"",@"SHT_CUDA_INFO"
	.sectionflags	@""
	.align	4


	//----- nvinfo : EIATTR_CUDA_API_VERSION
	.align		4
        /*0000*/ 	.byte	0x04, 0x37
        /*0002*/ 	.short	(.L_168 - .L_167)
.L_167:
        /*0004*/ 	.word	0x00000082


	//----- nvinfo : EIATTR_KPARAM_INFO
	.align		4
.L_168:
        /*0008*/ 	.byte	0x04, 0x17
        /*000a*/ 	.short	(.L_170 - .L_169)
.L_169:
        /*000c*/ 	.word	0x00000000
        /*0010*/ 	.short	0x0000
        /*0012*/ 	.short	0x0000
        /*0014*/ 	.byte	0x00, 0xf0, 0x01, 0x2a


	//----- nvinfo : EIATTR_SPARSE_MMA_MASK
	.align		4
.L_170:
        /*0018*/ 	.byte	0x03, 0x50
        /*001a*/ 	.short	0x0000


	//----- nvinfo : EIATTR_MAXREG_COUNT
	.align		4
        /*001c*/ 	.byte	0x03, 0x1b
        /*001e*/ 	.short	0x00a8


	//----- nvinfo : EIATTR_MERCURY_ISA_VERSION
	.align		4
        /*0020*/ 	.byte	0x03, 0x5f
        /*0022*/ 	.short	0x0101


	//----- nvinfo : EIATTR_VRC_CTA_INIT_COUNT
	.align		4
        /*0024*/ 	.byte	0x02, 0x4a
	.zero		1
	.zero		1


	//----- nvinfo : EIATTR_EXIT_INSTR_OFFSETS
	.align		4
        /*0028*/ 	.byte	0x04, 0x1c
        /*002a*/ 	.short	(.L_172 - .L_171)


	//   ....[0]....
.L_171:
        /*002c*/ 	.word	0x00000010


	//----- nvinfo : EIATTR_MAX_THREADS
	.align		4
.L_172:
        /*0030*/ 	.byte	0x04, 0x05
        /*0032*/ 	.short	(.L_174 - .L_173)
.L_173:
        /*0034*/ 	.word	0x00000180
        /*0038*/ 	.word	0x00000001
        /*003c*/ 	.word	0x00000001


	//----- nvinfo : EIATTR_CBANK_PARAM_SIZE
	.align		4
.L_174:
        /*0040*/ 	.byte	0x03, 0x19
        /*0042*/ 	.short	0x0a80


	//----- nvinfo : EIATTR_PARAM_CBANK
	.align		4
        /*0044*/ 	.byte	0x04, 0x0a
        /*0046*/ 	.short	(.L_176 - .L_175)
	.align		4
.L_175:
        /*0048*/ 	.word	index@(.nv.constant0._ZN7cutlass13device_kernelIN5flash11enable_sm90INS1_16FlashAttnFwdSm90INS1_25CollectiveMainloopFwdSm90ILi2EN4cute5tupleIJNS5_1CILi1EEES8_S8_EEENS6_IJNS7_ILi128EEENS7_ILi112EEENS7_ILi192EEEEEELi192ENS_6half_tEfNS_4arch4Sm90ELb1ELb0ELb0ELb1ELb0ELb0ELb0ELb1ELb1ELb1ELb0ELb0EEENS1_21CollectiveEpilogueFwdINS6_IJSA_SC_SB_EEES9_SE_SG_Li256ELb1ELb1ELb0ELb0EEENS1_36VarlenDynamicPersistentTileSchedulerILi128ELi112ELi256ELi128ELb0ELb1ELb1ELb1ELb1ELb1EEEEEEEEEvNT_6ParamsE)
        /*004c*/ 	.short	0x0380
        /*004e*/ 	.short	0x0a80


	//----- nvinfo : EIATTR_SW_WAR
	.align		4
.L_176:
        /*0050*/ 	.byte	0x04, 0x36
        /*0052*/ 	.short	(.L_178 - .L_177)
.L_177:
        /*0054*/ 	.word	0x00000008
.L_178:


//--------------------- .nv.info._ZN7cutlass13device_kernelIN5flash11enable_sm90INS1_16FlashAttnFwdSm90INS1_25CollectiveMainloopFwdSm90ILi2EN4cute5tupleIJNS5_1CILi1EEES8_S8_EEENS6_IJNS7_ILi128EEENS7_ILi112EEENS7_ILi192EEEEEELi192ENS_6half_tEfNS_4arch4Sm90ELb1ELb0ELb0ELb1ELb0ELb1ELb0ELb1ELb1ELb1ELb0ELb0EEENS1_21CollectiveEpilogueFwdINS6_IJSA_SC_SB_EEES9_SE_SG_Li256ELb1ELb1ELb0ELb0EEENS1_36VarlenDynamicPersistentTileSchedulerILi128ELi112ELi256ELi128ELb0ELb1ELb1ELb1ELb1ELb1EEEEEEEEEvNT_6ParamsE --------------------------
	.section	.nv.info._ZN7cutlass13device_kernelIN5flash11enable_sm90INS1_16FlashAttnFwdSm90INS1_25CollectiveMainloopFwdSm90ILi2EN4cute5tupleIJNS5_1CILi1EEES8_S8_EEENS6_IJNS7_ILi128EEENS7_ILi112EEENS7_ILi192EEEEEELi192ENS_6half_tEfNS_4arch4Sm90ELb1ELb0ELb0ELb1ELb0ELb1ELb0ELb1ELb1ELb1ELb0ELb0EEENS1_21CollectiveEpilogueFwdINS6_IJSA_SC_SB_EEES9_SE_SG_Li256ELb1ELb1ELb0ELb0EEENS1_36VarlenDynamicPersistentTileSchedulerILi128ELi112ELi256ELi128ELb0ELb1ELb1ELb1ELb1ELb1EEEEEEEEEvNT_6ParamsE,"",@"SHT_CUDA_INFO"
	.sectionflags	@""
	.align	4


	//----- nvinfo : EIATTR_CUDA_API_VERSION
	.align		4
        /*0000*/ 	.byte	0x04, 0x37
        /*0002*/ 	.short	(.L_180 - .L_179)
.L_179:
        /*0004*/ 	.word	0x00000082


	//----- nvinfo : EIATTR_KPARAM_INFO
	.align		4
.L_180:
        /*0008*/ 	.byte	0x04, 0x17
        /*000a*/ 	.short	(.L_182 - .L_181)
.L_181:
        /*000c*/ 	.word	0x00000000
        /*0010*/ 	.short	0x0000
        /*0012*/ 	.short	0x0000
        /*0014*/ 	.byte	0x00, 0xf0, 0x01, 0x2a


	//----- nvinfo : EIATTR_SPARSE_MMA_MASK
	.align		4
.L_182:
        /*0018*/ 	.byte	0x03, 0x50
        /*001a*/ 	.short	0x0000


	//----- nvinfo : EIATTR_MAXREG_COUNT
	.align		4
        /*001c*/ 	.byte	0x03, 0x1b
        /*001e*/ 	.short	0x00a8


	//----- nvinfo : EIATTR_MERCURY_ISA_VERSION
	.align		4
        /*0020*/ 	.byte	0x03, 0x5f
        /*0022*/ 	.short	0x0101


	//----- nvinfo : EIATTR_VRC_CTA_INIT_COUNT
	.align		4
        /*0024*/ 	.byte	0x02, 0x4a
	.zero		1
	.zero		1


	//----- nvinfo : EIATTR_EXIT_INSTR_OFFSETS
	.align		4
        /*0028*/ 	.byte	0x04, 0x1c
        /*002a*/ 	.short	(.L_184 - .L_183)


	//   ....[0]....
.L_183:
        /*002c*/ 	.word	0x00000010


	//----- nvinfo : EIATTR_MAX_THREADS
	.align		4
.L_184:
        /*0030*/ 	.byte	0x04, 0x05
        /*0032*/ 	.short	(.L_186 - .L_185)
.L_185:
        /*0034*/ 	.word	0x00000180
        /*0038*/ 	.word	0x00000001
        /*003c*/ 	.word	0x00000001


	//----- nvinfo : EIATTR_CBANK_PARAM_SIZE
	.align		4
.L_186:
        /*0040*/ 	.byte	0x03, 0x19
        /*0042*/ 	.short	0x0a80


	//----- nvinfo : EIATTR_PARAM_CBANK
	.align		4
        /*0044*/ 	.byte	0x04, 0x0a
        /*0046*/ 	.short	(.L_188 - .L_187)
	.align		4
.L_187:
        /*0048*/ 	.word	index@(.nv.constant0._ZN7cutlass13device_kernelIN5flash11enable_sm90INS1_16FlashAttnFwdSm90INS1_25CollectiveMainloopFwdSm90ILi2EN4cute5tupleIJNS5_1CILi1EEES8_S8_EEENS6_IJNS7_ILi128EEENS7_ILi112EEENS7_ILi192EEEEEELi192ENS_6half_tEfNS_4arch4Sm90ELb1ELb0ELb0ELb1ELb0ELb1ELb0ELb1ELb1ELb1ELb0ELb0EEENS1_21CollectiveEpilogueFwdINS6_IJSA_SC_SB_EEES9_SE_SG_Li256ELb1ELb1ELb0ELb0EEENS1_36VarlenDynamicPersistentTileSchedulerILi128ELi112ELi256ELi128ELb0ELb1ELb1ELb1ELb1ELb1EEEEEEEEEvNT_6ParamsE)
        /*004c*/ 	.short	0x0380
        /*004e*/ 	.short	0x0a80


	//----- nvinfo : EIATTR_SW_WAR
	.align		4
.L_188:
        /*0050*/ 	.byte	0x04, 0x36
        /*0052*/ 	.short	(.L_190 - .L_189)
.L_189:
        /*0054*/ 	.word	0x00000008
.L_190:


//--------------------- .nv.callgraph             --------------------------
	.section	.nv.callgraph,"",@"SHT_CUDA_CALLGRAPH"
	.align	4
	.sectionentsize	8
	.align		4
        /*0000*/ 	.word	0x00000000
	.align		4
        /*0004*/ 	.word	0xffffffff
	.align		4
        /*0008*/ 	.word	0x00000000
	.align		4
        /*000c*/ 	.word	0xfffffffe
	.align		4
        /*0010*/ 	.word	0x00000000
	.align		4
        /*0014*/ 	.word	0xfffffffd
	.align		4
        /*0018*/ 	.word	0x00000000
	.align		4
        /*001c*/ 	.word	0xfffffffc


//--------------------- .nv.constant4             --------------------------
	.section	.nv.constant4,"a",@progbits
	.align	8
	.align		8
.nv.constant4:
        /*0000*/ 	.dword	_ZN74_INTERNAL_9aeea976_38_flash_fwd_hdim192_fp16_packgqa_sm90_cu_ee213261_33474cuda3std3__45__cpo5beginE
	.align		8
        /*0008*/ 	.dword	_ZN74_INTERNAL_9aeea976_38_flash_fwd_hdim192_fp16_packgqa_sm90_cu_ee213261_33474cuda3std3__45__cpo3endE
	.align		8
        /*0010*/ 	.dword	_ZN74_INTERNAL_9aeea976_38_flash_fwd_hdim192_fp16_packgqa_sm90_cu_ee213261_33474cuda3std3__45__cpo6cbeginE
	.align		8
        /*0018*/ 	.dword	_ZN74_INTERNAL_9aeea976_38_flash_fwd_hdim192_fp16_packgqa_sm90_cu_ee213261_33474cuda3std3__45__cpo4cendE
	.align		8
        /*0020*/ 	.dword	_ZN74_INTERNAL_9aeea976_38_flash_fwd_hdim192_fp16_packgqa_sm90_cu_ee213261_33474cuda3std3__476_GLOBAL__N__9aeea976_38_flash_fwd_hdim192_fp16_packgqa_sm90_cu_ee213261_33476ignoreE
	.align		8
        /*0028*/ 	.dword	_ZN74_INTERNAL_9aeea976_38_flash_fwd_hdim192_fp16_packgqa_sm90_cu_ee213261_33474cuda3std3__419piecewise_constructE
	.align		8
        /*0030*/ 	.dword	_ZN74_INTERNAL_9aeea976_38_flash_fwd_hdim192_fp16_packgqa_sm90_cu_ee213261_33474cuda3std3__48in_placeE
	.align		8
        /*0038*/ 	.dword	_ZN74_INTERNAL_9aeea976_38_flash_fwd_hdim192_fp16_packgqa_sm90_cu_ee213261_33474cuda3std6ranges3__45__cpo4swapE
	.align		8
        /*0040*/ 	.dword	_ZN74_INTERNAL_9aeea976_38_flash_fwd_hdim192_fp16_packgqa_sm90_cu_ee213261_33474cuda3std6ranges3__45__cpo9iter_moveE
	.align		8
        /*0048*/ 	.dword	_ZN74_INTERNAL_9aeea976_38_flash_fwd_hdim192_fp16_packgqa_sm90_cu_ee213261_33474cute7productE
	.align		8
        /*0050*/ 	.dword	_ZN74_INTERNAL_9aeea976_38_flash_fwd_hdim192_fp16_packgqa_sm90_cu_ee213261_33474cute1_E


//--------------------- .text._ZN7cutlass13device_kernelIN5flash11enable_sm90INS1_16FlashAttnFwdSm90INS1_25CollectiveMainloopFwdSm90ILi2EN4cute5tupleIJNS5_1CILi1EEES8_S8_EEENS6_IJNS7_ILi128EEENS7_ILi112EEENS7_ILi192EEEEEELi192ENS_6half_tEfNS_4arch4Sm90ELb0ELb0ELb0ELb0ELb0ELb0ELb0ELb1ELb1ELb1ELb0ELb0EEENS1_21CollectiveEpilogueFwdINS6_IJSA_SC_SB_EEES9_SE_SG_Li256ELb0ELb1ELb0ELb0EEENS1_29StaticPersistentTileSchedulerILb0EEEEEEEEEvNT_6ParamsE --------------------------
	.section	.text._ZN7cutlass13device_kernelIN5flash11enable_sm90INS1_16FlashAttnFwdSm90INS1_25CollectiveMainloopFwdSm90ILi2EN4cute5tupleIJNS5_1CILi1EEES8_S8_EEENS6_IJNS7_ILi128EEENS7_ILi112EEENS7_ILi192EEEEEELi192ENS_6half_tEfNS_4arch4Sm90ELb0ELb0ELb0ELb0ELb0ELb0ELb0ELb1ELb1ELb1ELb0ELb0EEENS1_21CollectiveEpilogueFwdINS6_IJSA_SC_SB_EEES9_SE_SG_Li256ELb0ELb1ELb0ELb0EEENS1_29StaticPersistentTileSchedulerILb0EEEEEEEEEvNT_6ParamsE,"ax",@progbits
	.align	128
.text._ZN7cutlass13device_kernelIN5flash11enable_sm90INS1_16FlashAttnFwdSm90INS1_25CollectiveMainloopFwdSm90ILi2EN4cute5tupleIJNS5_1CILi1EEES8_S8_EEENS6_IJNS7_ILi128EEENS7_ILi112EEENS7_ILi192EEEEEELi192ENS_6half_tEfNS_4arch4Sm90ELb0ELb0ELb0ELb0ELb0ELb0ELb0ELb1ELb1ELb1ELb0ELb0EEENS1_21CollectiveEpilogueFwdINS6_IJSA_SC_SB_EEES9_SE_SG_Li256ELb0ELb1ELb0ELb0EEENS1_29StaticPersistentTileSchedulerILb0EEEEEEEEEvNT_6ParamsE:
        .type           _ZN7cutlass13device_kernelIN5flash11enable_sm90INS1_16FlashAttnFwdSm90INS1_25CollectiveMainloopFwdSm90ILi2EN4cute5tupleIJNS5_1CILi1EEES8_S8_EEENS6_IJNS7_ILi128EEENS7_ILi112EEENS7_ILi192EEEEEELi192ENS_6half_tEfNS_4arch4Sm90ELb0ELb0ELb0ELb0ELb0ELb0ELb0ELb1ELb1ELb1ELb0ELb0EEENS1_21CollectiveEpilogueFwdINS6_IJSA_SC_SB_EEES9_SE_SG_Li256ELb0ELb1ELb0ELb0EEENS1_29StaticPersistentTileSchedulerILb0EEEEEEEEEvNT_6ParamsE,@function
        .size           _ZN7cutlass13device_kernelIN5flash11enable_sm90INS1_16FlashAttnFwdSm90INS1_25CollectiveMainloopFwdSm90ILi2EN4cute5tupleIJNS5_1CILi1EEES8_S8_EEENS6_IJNS7_ILi128EEENS7_ILi112EEENS7_ILi192EEEEEELi192ENS_6half_tEfNS_4arch4Sm90ELb0ELb0ELb0ELb0ELb0ELb0ELb0ELb1ELb1ELb1ELb0ELb0EEENS1_21CollectiveEpilogueFwdINS6_IJSA_SC_SB_EEES9_SE_SG_Li256ELb0ELb1ELb0ELb0EEENS1_29StaticPersistentTileSchedulerILb0EEEEEEEEEvNT_6ParamsE,(.L_x_10 - _ZN7cutlass13device_kernelIN5flash11enable_sm90INS1_16FlashAttnFwdSm90INS1_25CollectiveMainloopFwdSm90ILi2EN4cute5tupleIJNS5_1CILi1EEES8_S8_EEENS6_IJNS7_ILi128EEENS7_ILi112EEENS7_ILi192EEEEEELi192ENS_6half_tEfNS_4arch4Sm90ELb0ELb0ELb0ELb0ELb0ELb0ELb0ELb1ELb1ELb1ELb0ELb0EEENS1_21CollectiveEpilogueFwdINS6_IJSA_SC_SB_EEES9_SE_SG_Li256ELb0ELb1ELb0ELb0EEENS1_29StaticPersistentTileSchedulerILb0EEEEEEEEEvNT_6ParamsE)
        .other          _ZN7cutlass13device_kernelIN5flash11enable_sm90INS1_16FlashAttnFwdSm90INS1_25CollectiveMainloopFwdSm90ILi2EN4cute5tupleIJNS5_1CILi1EEES8_S8_EEENS6_IJNS7_ILi128EEENS7_ILi112EEENS7_ILi192EEEEEELi192ENS_6half_tEfNS_4arch4Sm90ELb0ELb0ELb0ELb0ELb0ELb0ELb0ELb1ELb1ELb1ELb0ELb0EEENS1_21CollectiveEpilogueFwdINS6_IJSA_SC_SB_EEES9_SE_SG_Li256ELb0ELb1ELb0ELb0EEENS1_29StaticPersistentTileSchedulerILb0EEEEEEEEEvNT_6ParamsE,@"STO_CUDA_ENTRY STV_DEFAULT"
_ZN7cutlass13device_kernelIN5flash11enable_sm90INS1_16FlashAttnFwdSm90INS1_25CollectiveMainloopFwdSm90ILi2EN4cute5tupleIJNS5_1CILi1EEES8_S8_EEENS6_IJNS7_ILi128EEENS7_ILi112EEENS7_ILi192EEEEEELi192ENS_6half_tEfNS_4arch4Sm90ELb0ELb0ELb0ELb0ELb0ELb0ELb0ELb1ELb1ELb1ELb0ELb0EEENS1_21CollectiveEpilogueFwdINS6_IJSA_SC_SB_EEES9_SE_SG_Li256ELb0ELb1ELb0ELb0EEENS1_29StaticPersistentTileSchedulerILb0EEEEEEEEEvNT_6ParamsE:
[----:B------:R-:W-:Y:S01]  /*0000*/  LDC R1, c[0x0][0x37c] ;  /* 0x0000df00ff017b82 */ /* 0x000fe20000000800 */
[----:B------:R-:W-:Y:S05]  /*0010*/  EXIT ;  /* 0x000000000000794d */ /* 0x000fea0003800000 */
.L_x_0:
[----:B------:R-:W-:-:S00]  /*0020*/  BRA `(.L_x_0) ;  /* 0xfffffffc00fc7947 */ /* 0x000fc0000383ffff */
[----:B------:R-:W-:-:S00]  /*0030*/  NOP ;  /* 0x0000000000007918 */ /* 0x000fc00000000000 */
        /* <DEDUP_REMOVED lines=12> */
.L_x_10:


//--------------------- .text._ZN7cutlass13device_kernelIN5flash11enable_sm90INS1_16FlashAttnFwdSm90INS1_25CollectiveMainloopFwdSm90ILi2EN4cute5tupleIJNS5_1CILi2EEENS7_ILi1EEES9_EEENS6_IJNS7_ILi128EEENS7_ILi112EEENS7_ILi192EEEEEELi192ENS_6half_tEfNS_4arch4Sm90ELb0ELb0ELb0ELb0ELb0ELb0ELb0ELb1ELb1ELb1ELb0ELb0EEENS1_21CollectiveEpilogueFwdINS6_IJSB_SD_SC_EEESA_SF_SH_Li256ELb0ELb1ELb0ELb0EEENS1_29StaticPersistentTileSchedulerILb0EEEEEEEEEvNT_6ParamsE --------------------------
	.section	.text._ZN7cutlass13device_kernelIN5flash11enable_sm90INS1_16FlashAttnFwdSm90INS1_25CollectiveMainloopFwdSm90ILi2EN4cute5tupleIJNS5_1CILi2EEENS7_ILi1EEES9_EEENS6_IJNS7_ILi128EEENS7_ILi112EEENS7_ILi192EEEEEELi192ENS_6half_tEfNS_4arch4Sm90ELb0ELb0ELb0ELb0ELb0ELb0ELb0ELb1ELb1ELb1ELb0ELb0EEENS1_21CollectiveEpilogueFwdINS6_IJSB_SD_SC_EEESA_SF_SH_Li256ELb0ELb1ELb0ELb0EEENS1_29StaticPersistentTileSchedulerILb0EEEEEEEEEvNT_6ParamsE,"ax",@progbits
	.align	128
.text._ZN7cutlass13device_kernelIN5flash11enable_sm90INS1_16FlashAttnFwdSm90INS1_25CollectiveMainloopFwdSm90ILi2EN4cute5tupleIJNS5_1CILi2EEENS7_ILi1EEES9_EEENS6_IJNS7_ILi128EEENS7_ILi112EEENS7_ILi192EEEEEELi192ENS_6half_tEfNS_4arch4Sm90ELb0ELb0ELb0ELb0ELb0ELb0ELb0ELb1ELb1ELb1ELb0ELb0EEENS1_21CollectiveEpilogueFwdINS6_IJSB_SD_SC_EEESA_SF_SH_Li256ELb0ELb1ELb0ELb0EEENS1_29StaticPersistentTileSchedulerILb0EEEEEEEEEvNT_6ParamsE:
        .type           _ZN7cutlass13device_kernelIN5flash11enable_sm90INS1_16FlashAttnFwdSm90INS1_25CollectiveMainloopFwdSm90ILi2EN4cute5tupleIJNS5_1CILi2EEENS7_ILi1EEES9_EEENS6_IJNS7_ILi128EEENS7_ILi112EEENS7_ILi192EEEEEELi192ENS_6half_tEfNS_4arch4Sm90ELb0ELb0ELb0ELb0ELb0ELb0ELb0ELb1ELb1ELb1ELb0ELb0EEENS1_21CollectiveEpilogueFwdINS6_IJSB_SD_SC_EEESA_SF_SH_Li256ELb0ELb1ELb0ELb0EEENS1_29StaticPersistentTileSchedulerILb0EEEEEEEEEvNT_6ParamsE,@function
        .size           _ZN7cutlass13device_kernelIN5flash11enable_sm90INS1_16FlashAttnFwdSm90INS1_25CollectiveMainloopFwdSm90ILi2EN4cute5tupleIJNS5_1CILi2EEENS7_ILi1EEES9_EEENS6_IJNS7_ILi128EEENS7_ILi112EEENS7_ILi192EEEEEELi192ENS_6half_tEfNS_4arch4Sm90ELb0ELb0ELb0ELb0ELb0ELb0ELb0ELb1ELb1ELb1ELb0ELb0EEENS1_21CollectiveEpilogueFwdINS6_IJSB_SD_SC_EEESA_SF_SH_Li256ELb0ELb1ELb0ELb0EEENS1_29StaticPersistentTileSchedulerILb0EEEEEEEEEvNT_6ParamsE,(.L_x_11 - _ZN7cutlass13device_kernelIN5flash11enable_sm90INS1_16FlashAttnFwdSm90INS1_25CollectiveMainloopFwdSm90ILi2EN4cute5tupleIJNS5_1CILi2EEENS7_ILi1EEES9_EEENS6_IJNS7_ILi128EEENS7_ILi112EEENS7_ILi192EEEEEELi192ENS_6half_tEfNS_4arch4Sm90ELb0ELb0ELb0ELb0ELb0ELb0ELb0ELb1ELb1ELb1ELb0ELb0EEENS1_21CollectiveEpilogueFwdINS6_IJSB_SD_SC_EEESA_SF_SH_Li256ELb0ELb1ELb0ELb0EEENS1_29StaticPersistentTileSchedulerILb0EEEEEEEEEvNT_6ParamsE)
        .other          _ZN7cutlass13device_kernelIN5flash11enable_sm90INS1_16FlashAttnFwdSm90INS1_25CollectiveMainloopFwdSm90ILi2EN4cute5tupleIJNS5_1CILi2EEENS7_ILi1EEES9_EEENS6_IJNS7_ILi128EEENS7_ILi112EEENS7_ILi192EEEEEELi192ENS_6half_tEfNS_4arch4Sm90ELb0ELb0ELb0ELb0ELb0ELb0ELb0ELb1ELb1ELb1ELb0ELb0EEENS1_21CollectiveEpilogueFwdINS6_IJSB_SD_SC_EEESA_SF_SH_Li256ELb0ELb1ELb0ELb0EEENS1_29StaticPersistentTileSchedulerILb0EEEEEEEEEvNT_6ParamsE,@"STO_CUDA_ENTRY STV_DEFAULT"
_ZN7cutlass13device_kernelIN5flash11enable_sm90INS1_16FlashAttnFwdSm90INS1_25CollectiveMainloopFwdSm90ILi2EN4cute5tupleIJNS5_1CILi2EEENS7_ILi1EEES9_EEENS6_IJNS7_ILi128EEENS7_ILi112EEENS7_ILi192EEEEEELi192ENS_6half_tEfNS_4arch4Sm90ELb0ELb0ELb0ELb0ELb0ELb0ELb0ELb1ELb1ELb1ELb0ELb0EEENS1_21CollectiveEpilogueFwdINS6_IJSB_SD_SC_EEESA_SF_SH_Li256ELb0ELb1ELb0ELb0EEENS1_29StaticPersistentTileSchedulerILb0EEEEEEEEEvNT_6ParamsE:
[----:B------:R-:W-:Y:S01]  /*0000*/  LDC R1, c[0x0][0x37c] ;  /* 0x0000df00ff017b82 */ /* 0x000fe20000000800 */
[----:B------:R-:W-:Y:S05]  /*0010*/  EXIT ;  /* 0x000000000000794d */ /* 0x000fea0003800000 */
.L_x_1:
        /* <DEDUP_REMOVED lines=14> */
.L_x_11:


//--------------------- .text._ZN7cutlass13device_kernelIN5flash11enable_sm90INS1_16FlashAttnFwdSm90INS1_25CollectiveMainloopFwdSm90ILi2EN4cute5tupleIJNS5_1CILi1EEES8_S8_EEENS6_IJNS7_ILi128EEENS7_ILi112EEENS7_ILi192EEEEEELi192ENS_6half_tEfNS_4arch4Sm90ELb0ELb0ELb0ELb1ELb0ELb0ELb0ELb1ELb1ELb1ELb0ELb0EEENS1_21CollectiveEpilogueFwdINS6_IJSA_SC_SB_EEES9_SE_SG_Li256ELb1ELb1ELb0ELb0EEENS1_36VarlenDynamicPersistentTileSchedulerILi128ELi112ELi256ELi128ELb0ELb1ELb1ELb0ELb1ELb1EEEEEEEEEvNT_6ParamsE --------------------------
	.section	.text._ZN7cutlass13device_kernelIN5flash11enable_sm90INS1_16FlashAttnFwdSm90INS1_25CollectiveMainloopFwdSm90ILi2EN4cute5tupleIJNS5_1CILi1EEES8_S8_EEENS6_IJNS7_ILi128EEENS7_ILi112EEENS7_ILi192EEEEEELi192ENS_6half_tEfNS_4arch4Sm90ELb0ELb0ELb0ELb1ELb0ELb0ELb0ELb1ELb1ELb1ELb0ELb0EEENS1_21CollectiveEpilogueFwdINS6_IJSA_SC_SB_EEES9_SE_SG_Li256ELb1ELb1ELb0ELb0EEENS1_36VarlenDynamicPersistentTileSchedulerILi128ELi112ELi256ELi128ELb0ELb1ELb1ELb0ELb1ELb1EEEEEEEEEvNT_6ParamsE,"ax",@progbits
	.align	128
.text._ZN7cutlass13device_kernelIN5flash11enable_sm90INS1_16FlashAttnFwdSm90INS1_25CollectiveMainloopFwdSm90ILi2EN4cute5tupleIJNS5_1CILi1EEES8_S8_EEENS6_IJNS7_ILi128EEENS7_ILi112EEENS7_ILi192EEEEEELi192ENS_6half_tEfNS_4arch4Sm90ELb0ELb0ELb0ELb1ELb0ELb0ELb0ELb1ELb1ELb1ELb0ELb0EEENS1_21CollectiveEpilogueFwdINS6_IJSA_SC_SB_EEES9_SE_SG_Li256ELb1ELb1ELb0ELb0EEENS1_36VarlenDynamicPersistentTileSchedulerILi128ELi112ELi256ELi128ELb0ELb1ELb1ELb0ELb1ELb1EEEEEEEEEvNT_6ParamsE:
        .type           _ZN7cutlass13device_kernelIN5flash11enable_sm90INS1_16FlashAttnFwdSm90INS1_25CollectiveMainloopFwdSm90ILi2EN4cute5tupleIJNS5_1CILi1EEES8_S8_EEENS6_IJNS7_ILi128EEENS7_ILi112EEENS7_ILi192EEEEEELi192ENS_6half_tEfNS_4arch4Sm90ELb0ELb0ELb0ELb1ELb0ELb0ELb0ELb1ELb1ELb1ELb0ELb0EEENS1_21CollectiveEpilogueFwdINS6_IJSA_SC_SB_EEES9_SE_SG_Li256ELb1ELb1ELb0ELb0EEENS1_36VarlenDynamicPersistentTileSchedulerILi128ELi112ELi256ELi128ELb0ELb1ELb1ELb0ELb1ELb1EEEEEEEEEvNT_6ParamsE,@function
        .size           _ZN7cutlass13device_kernelIN5flash11enable_sm90INS1_16FlashAttnFwdSm90INS1_25CollectiveMainloopFwdSm90ILi2EN4cute5tupleIJNS5_1CILi1EEES8_S8_EEENS6_IJNS7_ILi128EEENS7_ILi112EEENS7_ILi192EEEEEELi192ENS_6half_tEfNS_4arch4Sm90ELb0ELb0ELb0ELb1ELb0ELb0ELb0ELb1ELb1ELb1ELb0ELb0EEENS1_21CollectiveEpilogueFwdINS6_IJSA_SC_SB_EEES9_SE_SG_Li256ELb1ELb1ELb0ELb0EEENS1_36VarlenDynamicPersistentTileSchedulerILi128ELi112ELi256ELi128ELb0ELb1ELb1ELb0ELb1ELb1EEEEEEEEEvNT_6ParamsE,(.L_x_12 - _ZN7cutlass13device_kernelIN5flash11enable_sm90INS1_16FlashAttnFwdSm90INS1_25CollectiveMainloopFwdSm90ILi2EN4cute5tupleIJNS5_1CILi1EEES8_S8_EEENS6_IJNS7_ILi128EEENS7_ILi112EEENS7_ILi192EEEEEELi192ENS_6half_tEfNS_4arch4Sm90ELb0ELb0ELb0ELb1ELb0ELb0ELb0ELb1ELb1ELb1ELb0ELb0EEENS1_21CollectiveEpilogueFwdINS6_IJSA_SC_SB_EEES9_SE_SG_Li256ELb1ELb1ELb0ELb0EEENS1_36VarlenDynamicPersistentTileSchedulerILi128ELi112ELi256ELi128ELb0ELb1ELb1ELb0ELb1ELb1EEEEEEEEEvNT_6ParamsE)
        .other          _ZN7cutlass13device_kernelIN5flash11enable_sm90INS1_16FlashAttnFwdSm90INS1_25CollectiveMainloopFwdSm90ILi2EN4cute5tupleIJNS5_1CILi1EEES8_S8_EEENS6_IJNS7_ILi128EEENS7_ILi112EEENS7_ILi192EEEEEELi192ENS_6half_tEfNS_4arch4Sm90ELb0ELb0ELb0ELb1ELb0ELb0ELb0ELb1ELb1ELb1ELb0ELb0EEENS1_21CollectiveEpilogueFwdINS6_IJSA_SC_SB_EEES9_SE_SG_Li256ELb1ELb1ELb0ELb0EEENS1_36VarlenDynamicPersistentTileSchedulerILi128ELi112ELi256ELi128ELb0ELb1ELb1ELb0ELb1ELb1EEEEEEEEEvNT_6ParamsE,@"STO_CUDA_ENTRY STV_DEFAULT"
_ZN7cutlass13device_kernelIN5flash11enable_sm90INS1_16FlashAttnFwdSm90INS1_25CollectiveMainloopFwdSm90ILi2EN4cute5tupleIJNS5_1CILi1EEES8_S8_EEENS6_IJNS7_ILi128EEENS7_ILi112EEENS7_ILi192EEEEEELi192ENS_6half_tEfNS_4arch4Sm90ELb0ELb0ELb0ELb1ELb0ELb0ELb0ELb1ELb1ELb1ELb0ELb0EEENS1_21CollectiveEpilogueFwdINS6_IJSA_SC_SB_EEES9_SE_SG_Li256ELb1ELb1ELb0ELb0EEENS1_36VarlenDynamicPersistentTileSchedulerILi128ELi112ELi256ELi128ELb0ELb1ELb1ELb0ELb1ELb1EEEEEEEEEvNT_6ParamsE:
[----:B------:R-:W-:Y:S01]  /*0000*/  LDC R1, c[0x0][0x37c] ;  /* 0x0000df00ff017b82 */ /* 0x000fe20000000800 */
[----:B------:R-:W-:Y:S05]  /*0010*/  EXIT ;  /* 0x000000000000794d */ /* 0x000fea0003800000 */
.L_x_2:
        /* <DEDUP_REMOVED lines=14> */
.L_x_12:


//--------------------- .text._ZN7cutlass13device_kernelIN5flash11enable_sm90INS1_16FlashAttnFwdSm90INS1_25CollectiveMainloopFwdSm90ILi2EN4cute5tupleIJNS5_1CILi1EEES8_S8_EEENS6_IJNS7_ILi128EEENS7_ILi112EEENS7_ILi192EEEEEELi192ENS_6half_tEfNS_4arch4Sm90ELb0ELb0ELb0ELb1ELb0ELb1ELb0ELb1ELb1ELb1ELb0ELb0EEENS1_21CollectiveEpilogueFwdINS6_IJSA_SC_SB_EEES9_SE_SG_Li256ELb1ELb1ELb0ELb0EEENS1_36VarlenDynamicPersistentTileSchedulerILi128ELi112ELi256ELi128ELb0ELb1ELb1ELb0ELb1ELb1EEEEEEEEEvNT_6ParamsE --------------------------
	.section	.text._ZN7cutlass13device_kernelIN5flash11enable_sm90INS1_16FlashAttnFwdSm90INS1_25CollectiveMainloopFwdSm90ILi2EN4cute5tupleIJNS5_1CILi1EEES8_S8_EEENS6_IJNS7_ILi128EEENS7_ILi112EEENS7_ILi192EEEEEELi192ENS_6half_tEfNS_4arch4Sm90ELb0ELb0ELb0ELb1ELb0ELb1ELb0ELb1ELb1ELb1ELb0ELb0EEENS1_21CollectiveEpilogueFwdINS6_IJSA_SC_SB_EEES9_SE_SG_Li256ELb1ELb1ELb0ELb0EEENS1_36VarlenDynamicPersistentTileSchedulerILi128ELi112ELi256ELi128ELb0ELb1ELb1ELb0ELb1ELb1EEEEEEEEEvNT_6ParamsE,"ax",@progbits
	.align	128
.text._ZN7cutlass13device_kernelIN5flash11enable_sm90INS1_16FlashAttnFwdSm90INS1_25CollectiveMainloopFwdSm90ILi2EN4cute5tupleIJNS5_1CILi1EEES8_S8_EEENS6_IJNS7_ILi128EEENS7_ILi112EEENS7_ILi192EEEEEELi192ENS_6half_tEfNS_4arch4Sm90ELb0ELb0ELb0ELb1ELb0ELb1ELb0ELb1ELb1ELb1ELb0ELb0EEENS1_21CollectiveEpilogueFwdINS6_IJSA_SC_SB_EEES9_SE_SG_Li256ELb1ELb1ELb0ELb0EEENS1_36VarlenDynamicPersistentTileSchedulerILi128ELi112ELi256ELi128ELb0ELb1ELb1ELb0ELb1ELb1EEEEEEEEEvNT_6ParamsE:
        .type           _ZN7cutlass13device_kernelIN5flash11enable_sm90INS1_16FlashAttnFwdSm90INS1_25CollectiveMainloopFwdSm90ILi2EN4cute5tupleIJNS5_1CILi1EEES8_S8_EEENS6_IJNS7_ILi128EEENS7_ILi112EEENS7_ILi192EEEEEELi192ENS_6half_tEfNS_4arch4Sm90ELb0ELb0ELb0ELb1ELb0ELb1ELb0ELb1ELb1ELb1ELb0ELb0EEENS1_21CollectiveEpilogueFwdINS6_IJSA_SC_SB_EEES9_SE_SG_Li256ELb1ELb1ELb0ELb0EEENS1_36VarlenDynamicPersistentTileSchedulerILi128ELi112ELi256ELi128ELb0ELb1ELb1ELb0ELb1ELb1EEEEEEEEEvNT_6ParamsE,@function
        .size           _ZN7cutlass13device_kernelIN5flash11enable_sm90INS1_16FlashAttnFwdSm90INS1_25CollectiveMainloopFwdSm90ILi2EN4cute5tupleIJNS5_1CILi1EEES8_S8_EEENS6_IJNS7_ILi128EEENS7_ILi112EEENS7_ILi192EEEEEELi192ENS_6half_tEfNS_4arch4Sm90ELb0ELb0ELb0ELb1ELb0ELb1ELb0ELb1ELb1ELb1ELb0ELb0EEENS1_21CollectiveEpilogueFwdINS6_IJSA_SC_SB_EEES9_SE_SG_Li256ELb1ELb1ELb0ELb0EEENS1_36VarlenDynamicPersistentTileSchedulerILi128ELi112ELi256ELi128ELb0ELb1ELb1ELb0ELb1ELb1EEEEEEEEEvNT_6ParamsE,(.L_x_13 - _ZN7cutlass13device_kernelIN5flash11enable_sm90INS1_16FlashAttnFwdSm90INS1_25CollectiveMainloopFwdSm90ILi2EN4cute5tupleIJNS5_1CILi1EEES8_S8_EEENS6_IJNS7_ILi128EEENS7_ILi112EEENS7_ILi192EEEEEELi192ENS_6half_tEfNS_4arch4Sm90ELb0ELb0ELb0ELb1ELb0ELb1ELb0ELb1ELb1ELb1ELb0ELb0EEENS1_21CollectiveEpilogueFwdINS6_IJSA_SC_SB_EEES9_SE_SG_Li256ELb1ELb1ELb0ELb0EEENS1_36VarlenDynamicPersistentTileSchedulerILi128ELi112ELi256ELi128ELb0ELb1ELb1ELb0ELb1ELb1EEEEEEEEEvNT_6ParamsE)
        .other          _ZN7cutlass13device_kernelIN5flash11enable_sm90INS1_16FlashAttnFwdSm90INS1_25CollectiveMainloopFwdSm90ILi2EN4cute5tupleIJNS5_1CILi1EEES8_S8_EEENS6_IJNS7_ILi128EEENS7_ILi112EEENS7_ILi192EEEEEELi192ENS_6half_tEfNS_4arch4Sm90ELb0ELb0ELb0ELb1ELb0ELb1ELb0ELb1ELb1ELb1ELb0ELb0EEENS1_21CollectiveEpilogueFwdINS6_IJSA_SC_SB_EEES9_SE_SG_Li256ELb1ELb1ELb0ELb0EEENS1_36VarlenDynamicPersistentTileSchedulerILi128ELi112ELi256ELi128ELb0ELb1ELb1ELb0ELb1ELb1EEEEEEEEEvNT_6ParamsE,@"STO_CUDA_ENTRY STV_DEFAULT"
_ZN7cutlass13device_kernelIN5flash11enable_sm90INS1_16FlashAttnFwdSm90INS1_25CollectiveMainloopFwdSm90ILi2EN4cute5tupleIJNS5_1CILi1EEES8_S8_EEENS6_IJNS7_ILi128EEENS7_ILi112EEENS7_ILi192EEEEEELi192ENS_6half_tEfNS_4arch4Sm90ELb0ELb0ELb0ELb1ELb0ELb1ELb0ELb1ELb1ELb1ELb0ELb0EEENS1_21CollectiveEpilogueFwdINS6_IJSA_SC_SB_EEES9_SE_SG_Li256ELb1ELb1ELb0ELb0EEENS1_36VarlenDynamicPersistentTileSchedulerILi128ELi112ELi256ELi128ELb0ELb1ELb1ELb0ELb1ELb1EEEEEEEEEvNT_6ParamsE:
[----:B------:R-:W-:Y:S01]  /*0000*/  LDC R1, c[0x0][0x37c] ;  /* 0x0000df00ff017b82 */ /* 0x000fe20000000800 */
[----:B------:R-:W-:Y:S05]  /*0010*/  EXIT ;  /* 0x000000000000794d */ /* 0x000fea0003800000 */
.L_x_3:
        /* <DEDUP_REMOVED lines=14> */
.L_x_13:


//--------------------- .text._ZN7cutlass13device_kernelIN5flash11enable_sm90INS1_16FlashAttnFwdSm90INS1_25CollectiveMainloopFwdSm90ILi2EN4cute5tupleIJNS5_1CILi1EEES8_S8_EEENS6_IJNS7_ILi128EEENS7_ILi96EEENS7_ILi192EEEEEELi192ENS_6half_tEfNS_4arch4Sm90ELb0ELb1ELb0ELb0ELb0ELb0ELb0ELb1ELb1ELb1ELb0ELb0EEENS1_21CollectiveEpilogueFwdINS6_IJSA_SC_SB_EEES9_SE_SG_Li256ELb0ELb1ELb0ELb0EEENS1_30DynamicPersistentTileSchedulerILi256ELi128ELb0ELb1ELb1EEEEEEEEEvNT_6ParamsE --------------------------
	.section	.text._ZN7cutlass13device_kernelIN5flash11enable_sm90INS1_16FlashAttnFwdSm90INS1_25CollectiveMainloopFwdSm90ILi2EN4cute5tupleIJNS5_1CILi1EEES8_S8_EEENS6_IJNS7_ILi128EEENS7_ILi96EEENS7_ILi192EEEEEELi192ENS_6half_tEfNS_4arch4Sm90ELb0ELb1ELb0ELb0ELb0ELb0ELb0ELb1ELb1ELb1ELb0ELb0EEENS1_21CollectiveEpilogueFwdINS6_IJSA_SC_SB_EEES9_SE_SG_Li256ELb0ELb1ELb0ELb0EEENS1_30DynamicPersistentTileSchedulerILi256ELi128ELb0ELb1ELb1EEEEEEEEEvNT_6ParamsE,"ax",@progbits
	.align	128
.text._ZN7cutlass13device_kernelIN5flash11enable_sm90INS1_16FlashAttnFwdSm90INS1_25CollectiveMainloopFwdSm90ILi2EN4cute5tupleIJNS5_1CILi1EEES8_S8_EEENS6_IJNS7_ILi128EEENS7_ILi96EEENS7_ILi192EEEEEELi192ENS_6half_tEfNS_4arch4Sm90ELb0ELb1ELb0ELb0ELb0ELb0ELb0ELb1ELb1ELb1ELb0ELb0EEENS1_21CollectiveEpilogueFwdINS6_IJSA_SC_SB_EEES9_SE_SG_Li256ELb0ELb1ELb0ELb0EEENS1_30DynamicPersistentTileSchedulerILi256ELi128ELb0ELb1ELb1EEEEEEEEEvNT_6ParamsE:
        .type           _ZN7cutlass13device_kernelIN5flash11enable_sm90INS1_16FlashAttnFwdSm90INS1_25CollectiveMainloopFwdSm90ILi2EN4cute5tupleIJNS5_1CILi1EEES8_S8_EEENS6_IJNS7_ILi128EEENS7_ILi96EEENS7_ILi192EEEEEELi192ENS_6half_tEfNS_4arch4Sm90ELb0ELb1ELb0ELb0ELb0ELb0ELb0ELb1ELb1ELb1ELb0ELb0EEENS1_21CollectiveEpilogueFwdINS6_IJSA_SC_SB_EEES9_SE_SG_Li256ELb0ELb1ELb0ELb0EEENS1_30DynamicPersistentTileSchedulerILi256ELi128ELb0ELb1ELb1EEEEEEEEEvNT_6ParamsE,@function
        .size           _ZN7cutlass13device_kernelIN5flash11enable_sm90INS1_16FlashAttnFwdSm90INS1_25CollectiveMainloopFwdSm90ILi2EN4cute5tupleIJNS5_1CILi1EEES8_S8_EEENS6_IJNS7_ILi128EEENS7_ILi96EEENS7_ILi192EEEEEELi192ENS_6half_tEfNS_4arch4Sm90ELb0ELb1ELb0ELb0ELb0ELb0ELb0ELb1ELb1ELb1ELb0ELb0EEENS1_21CollectiveEpilogueFwdINS6_IJSA_SC_SB_EEES9_SE_SG_Li256ELb0ELb1ELb0ELb0EEENS1_30DynamicPersistentTileSchedulerILi256ELi128ELb0ELb1ELb1EEEEEEEEEvNT_6ParamsE,(.L_x_14 - _ZN7cutlass13device_kernelIN5flash11enable_sm90INS1_16FlashAttnFwdSm90INS1_25CollectiveMainloopFwdSm90ILi2EN4cute5tupleIJNS5_1CILi1EEES8_S8_EEENS6_IJNS7_ILi128EEENS7_ILi96EEENS7_ILi192EEEEEELi192ENS_6half_tEfNS_4arch4Sm90ELb0ELb1ELb0ELb0ELb0ELb0ELb0ELb1ELb1ELb1ELb0ELb0EEENS1_21CollectiveEpilogueFwdINS6_IJSA_SC_SB_EEES9_SE_SG_Li256ELb0ELb1ELb0ELb0EEENS1_30DynamicPersistentTileSchedulerILi256ELi128ELb0ELb1ELb1EEEEEEEEEvNT_6ParamsE)
        .other          _ZN7cutlass13device_kernelIN5flash11enable_sm90INS1_16FlashAttnFwdSm90INS1_25CollectiveMainloopFwdSm90ILi2EN4cute5tupleIJNS5_1CILi1EEES8_S8_EEENS6_IJNS7_ILi128EEENS7_ILi96EEENS7_ILi192EEEEEELi192ENS_6half_tEfNS_4arch4Sm90ELb0ELb1ELb0ELb0ELb0ELb0ELb0ELb1ELb1ELb1ELb0ELb0EEENS1_21CollectiveEpilogueFwdINS6_IJSA_SC_SB_EEES9_SE_SG_Li256ELb0ELb1ELb0ELb0EEENS1_30DynamicPersistentTileSchedulerILi256ELi128ELb0ELb1ELb1EEEEEEEEEvNT_6ParamsE,@"STO_CUDA_ENTRY STV_DEFAULT"
_ZN7cutlass13device_kernelIN5flash11enable_sm90INS1_16FlashAttnFwdSm90INS1_25CollectiveMainloopFwdSm90ILi2EN4cute5tupleIJNS5_1CILi1EEES8_S8_EEENS6_IJNS7_ILi128EEENS7_ILi96EEENS7_ILi192EEEEEELi192ENS_6half_tEfNS_4arch4Sm90ELb0ELb1ELb0ELb0ELb0ELb0ELb0ELb1ELb1ELb1ELb0ELb0EEENS1_21CollectiveEpilogueFwdINS6_IJSA_SC_SB_EEES9_SE_SG_Li256ELb0ELb1ELb0ELb0EEENS1_30DynamicPersistentTileSchedulerILi256ELi128ELb0ELb1ELb1EEEEEEEEEvNT_6ParamsE:
[----:B------:R-:W-:Y:S01]  /*0000*/  LDC R1, c[0x0][0x37c] ;  /* 0x0000df00ff017b82 */ /* 0x000fe20000000800 */
[----:B------:R-:W-:Y:S05]  /*0010*/  EXIT ;  /* 0x000000000000794d */ /* 0x000fea0003800000 */
.L_x_4:
        /* <DEDUP_REMOVED lines=14> */
.L_x_14:


//--------------------- .text._ZN7cutlass13device_kernelIN5flash11enable_sm90INS1_16FlashAttnFwdSm90INS1_25CollectiveMainloopFwdSm90ILi2EN4cute5tupleIJNS5_1CILi1EEES8_S8_EEENS6_IJNS7_ILi128EEENS7_ILi96EEENS7_ILi192EEEEEELi192ENS_6half_tEfNS_4arch4Sm90ELb0ELb1ELb0ELb1ELb0ELb0ELb0ELb1ELb1ELb1ELb0ELb0EEENS1_21CollectiveEpilogueFwdINS6_IJSA_SC_SB_EEES9_SE_SG_Li256ELb1ELb1ELb0ELb0EEENS1_36VarlenDynamicPersistentTileSchedulerILi128ELi96ELi256ELi128ELb0ELb1ELb1ELb1ELb0ELb1EEEEEEEEEvNT_6ParamsE --------------------------
	.section	.text._ZN7cutlass13device_kernelIN5flash11enable_sm90INS1_16FlashAttnFwdSm90INS1_25CollectiveMainloopFwdSm90ILi2EN4cute5tupleIJNS5_1CILi1EEES8_S8_EEENS6_IJNS7_ILi128EEENS7_ILi96EEENS7_ILi192EEEEEELi192ENS_6half_tEfNS_4arch4Sm90ELb0ELb1ELb0ELb1ELb0ELb0ELb0ELb1ELb1ELb1ELb0ELb0EEENS1_21CollectiveEpilogueFwdINS6_IJSA_SC_SB_EEES9_SE_SG_Li256ELb1ELb1ELb0ELb0EEENS1_36VarlenDynamicPersistentTileSchedulerILi128ELi96ELi256ELi128ELb0ELb1ELb1ELb1ELb0ELb1EEEEEEEEEvNT_6ParamsE,"ax",@progbits
	.align	128
.text._ZN7cutlass13device_kernelIN5flash11enable_sm90INS1_16FlashAttnFwdSm90INS1_25CollectiveMainloopFwdSm90ILi2EN4cute5tupleIJNS5_1CILi1EEES8_S8_EEENS6_IJNS7_ILi128EEENS7_ILi96EEENS7_ILi192EEEEEELi192ENS_6half_tEfNS_4arch4Sm90ELb0ELb1ELb0ELb1ELb0ELb0ELb0ELb1ELb1ELb1ELb0ELb0EEENS1_21CollectiveEpilogueFwdINS6_IJSA_SC_SB_EEES9_SE_SG_Li256ELb1ELb1ELb0ELb0EEENS1_36VarlenDynamicPersistentTileSchedulerILi128ELi96ELi256ELi128ELb0ELb1ELb1ELb1ELb0ELb1EEEEEEEEEvNT_6ParamsE:
        .type           _ZN7cutlass13device_kernelIN5flash11enable_sm90INS1_16FlashAttnFwdSm90INS1_25CollectiveMainloopFwdSm90ILi2EN4cute5tupleIJNS5_1CILi1EEES8_S8_EEENS6_IJNS7_ILi128EEENS7_ILi96EEENS7_ILi192EEEEEELi192ENS_6half_tEfNS_4arch4Sm90ELb0ELb1ELb0ELb1ELb0ELb0ELb0ELb1ELb1ELb1ELb0ELb0EEENS1_21CollectiveEpilogueFwdINS6_IJSA_SC_SB_EEES9_SE_SG_Li256ELb1ELb1ELb0ELb0EEENS1_36VarlenDynamicPersistentTileSchedulerILi128ELi96ELi256ELi128ELb0ELb1ELb1ELb1ELb0ELb1EEEEEEEEEvNT_6ParamsE,@function
        .size           _ZN7cutlass13device_kernelIN5flash11enable_sm90INS1_16FlashAttnFwdSm90INS1_25CollectiveMainloopFwdSm90ILi2EN4cute5tupleIJNS5_1CILi1EEES8_S8_EEENS6_IJNS7_ILi128EEENS7_ILi96EEENS7_ILi192EEEEEELi192ENS_6half_tEfNS_4arch4Sm90ELb0ELb1ELb0ELb1ELb0ELb0ELb0ELb1ELb1ELb1ELb0ELb0EEENS1_21CollectiveEpilogueFwdINS6_IJSA_SC_SB_EEES9_SE_SG_Li256ELb1ELb1ELb0ELb0EEENS1_36VarlenDynamicPersistentTileSchedulerILi128ELi96ELi256ELi128ELb0ELb1ELb1ELb1ELb0ELb1EEEEEEEEEvNT_6ParamsE,(.L_x_15 - _ZN7cutlass13device_kernelIN5flash11enable_sm90INS1_16FlashAttnFwdSm90INS1_25CollectiveMainloopFwdSm90ILi2EN4cute5tupleIJNS5_1CILi1EEES8_S8_EEENS6_IJNS7_ILi128EEENS7_ILi96EEENS7_ILi192EEEEEELi192ENS_6half_tEfNS_4arch4Sm90ELb0ELb1ELb0ELb1ELb0ELb0ELb0ELb1ELb1ELb1ELb0ELb0EEENS1_21CollectiveEpilogueFwdINS6_IJSA_SC_SB_EEES9_SE_SG_Li256ELb1ELb1ELb0ELb0EEENS1_36VarlenDynamicPersistentTileSchedulerILi128ELi96ELi256ELi128ELb0ELb1ELb1ELb1ELb0ELb1EEEEEEEEEvNT_6ParamsE)
        .other          _ZN7cutlass13device_kernelIN5flash11enable_sm90INS1_16FlashAttnFwdSm90INS1_25CollectiveMainloopFwdSm90ILi2EN4cute5tupleIJNS5_1CILi1EEES8_S8_EEENS6_IJNS7_ILi128EEENS7_ILi96EEENS7_ILi192EEEEEELi192ENS_6half_tEfNS_4arch4Sm90ELb0ELb1ELb0ELb1ELb0ELb0ELb0ELb1ELb1ELb1ELb0ELb0EEENS1_21CollectiveEpilogueFwdINS6_IJSA_SC_SB_EEES9_SE_SG_Li256ELb1ELb1ELb0ELb0EEENS1_36VarlenDynamicPersistentTileSchedulerILi128ELi96ELi256ELi128ELb0ELb1ELb1ELb1ELb0ELb1EEEEEEEEEvNT_6ParamsE,@"STO_CUDA_ENTRY STV_DEFAULT"
_ZN7cutlass13device_kernelIN5flash11enable_sm90INS1_16FlashAttnFwdSm90INS1_25CollectiveMainloopFwdSm90ILi2EN4cute5tupleIJNS5_1CILi1EEES8_S8_EEENS6_IJNS7_ILi128EEENS7_ILi96EEENS7_ILi192EEEEEELi192ENS_6half_tEfNS_4arch4Sm90ELb0ELb1ELb0ELb1ELb0ELb0ELb0ELb1ELb1ELb1ELb0ELb0EEENS1_21CollectiveEpilogueFwdINS6_IJSA_SC_SB_EEES9_SE_SG_Li256ELb1ELb1ELb0ELb0EEENS1_36VarlenDynamicPersistentTileSchedulerILi128ELi96ELi256ELi128ELb0ELb1ELb1ELb1ELb0ELb1EEEEEEEEEvNT_6ParamsE:
[----:B------:R-:W-:Y:S01]  /*0000*/  LDC R1, c[0x0][0x37c] ;  /* 0x0000df00ff017b82 */ /* 0x000fe20000000800 */
[----:B------:R-:W-:Y:S05]  /*0010*/  EXIT ;  /* 0x000000000000794d */ /* 0x000fea0003800000 */
.L_x_5:
        /* <DEDUP_REMOVED lines=14> */
.L_x_15:


//--------------------- .text._ZN7cutlass13device_kernelIN5flash11enable_sm90INS1_16FlashAttnFwdSm90INS1_25CollectiveMainloopFwdSm90ILi2EN4cute5tupleIJNS5_1CILi1EEES8_S8_EEENS6_IJNS7_ILi128EEENS7_ILi96EEENS7_ILi192EEEEEELi192ENS_6half_tEfNS_4arch4Sm90ELb0ELb1ELb0ELb1ELb0ELb1ELb0ELb1ELb1ELb1ELb0ELb0EEENS1_21CollectiveEpilogueFwdINS6_IJSA_SC_SB_EEES9_SE_SG_Li256ELb1ELb1ELb0ELb0EEENS1_36VarlenDynamicPersistentTileSchedulerILi128ELi96ELi256ELi128ELb0ELb1ELb1ELb1ELb0ELb1EEEEEEEEEvNT_6ParamsE --------------------------
	.section	.text._ZN7cutlass13device_kernelIN5flash11enable_sm90INS1_16FlashAttnFwdSm90INS1_25CollectiveMainloopFwdSm90ILi2EN4cute5tupleIJNS5_1CILi1EEES8_S8_EEENS6_IJNS7_ILi128EEENS7_ILi96EEENS7_ILi192EEEEEELi192ENS_6half_tEfNS_4arch4Sm90ELb0ELb1ELb0ELb1ELb0ELb1ELb0ELb1ELb1ELb1ELb0ELb0EEENS1_21CollectiveEpilogueFwdINS6_IJSA_SC_SB_EEES9_SE_SG_Li256ELb1ELb1ELb0ELb0EEENS1_36VarlenDynamicPersistentTileSchedulerILi128ELi96ELi256ELi128ELb0ELb1ELb1ELb1ELb0ELb1EEEEEEEEEvNT_6ParamsE,"ax",@progbits
	.align	128
.text._ZN7cutlass13device_kernelIN5flash11enable_sm90INS1_16FlashAttnFwdSm90INS1_25CollectiveMainloopFwdSm90ILi2EN4cute5tupleIJNS5_1CILi1EEES8_S8_EEENS6_IJNS7_ILi128EEENS7_ILi96EEENS7_ILi192EEEEEELi192ENS_6half_tEfNS_4arch4Sm90ELb0ELb1ELb0ELb1ELb0ELb1ELb0ELb1ELb1ELb1ELb0ELb0EEENS1_21CollectiveEpilogueFwdINS6_IJSA_SC_SB_EEES9_SE_SG_Li256ELb1ELb1ELb0ELb0EEENS1_36VarlenDynamicPersistentTileSchedulerILi128ELi96ELi256ELi128ELb0ELb1ELb1ELb1ELb0ELb1EEEEEEEEEvNT_6ParamsE:
        .type           _ZN7cutlass13device_kernelIN5flash11enable_sm90INS1_16FlashAttnFwdSm90INS1_25CollectiveMainloopFwdSm90ILi2EN4cute5tupleIJNS5_1CILi1EEES8_S8_EEENS6_IJNS7_ILi128EEENS7_ILi96EEENS7_ILi192EEEEEELi192ENS_6half_tEfNS_4arch4Sm90ELb0ELb1ELb0ELb1ELb0ELb1ELb0ELb1ELb1ELb1ELb0ELb0EEENS1_21CollectiveEpilogueFwdINS6_IJSA_SC_SB_EEES9_SE_SG_Li256ELb1ELb1ELb0ELb0EEENS1_36VarlenDynamicPersistentTileSchedulerILi128ELi96ELi256ELi128ELb0ELb1ELb1ELb1ELb0ELb1EEEEEEEEEvNT_6ParamsE,@function
        .size           _ZN7cutlass13device_kernelIN5flash11enable_sm90INS1_16FlashAttnFwdSm90INS1_25CollectiveMainloopFwdSm90ILi2EN4cute5tupleIJNS5_1CILi1EEES8_S8_EEENS6_IJNS7_ILi128EEENS7_ILi96EEENS7_ILi192EEEEEELi192ENS_6half_tEfNS_4arch4Sm90ELb0ELb1ELb0ELb1ELb0ELb1ELb0ELb1ELb1ELb1ELb0ELb0EEENS1_21CollectiveEpilogueFwdINS6_IJSA_SC_SB_EEES9_SE_SG_Li256ELb1ELb1ELb0ELb0EEENS1_36VarlenDynamicPersistentTileSchedulerILi128ELi96ELi256ELi128ELb0ELb1ELb1ELb1ELb0ELb1EEEEEEEEEvNT_6ParamsE,(.L_x_16 - _ZN7cutlass13device_kernelIN5flash11enable_sm90INS1_16FlashAttnFwdSm90INS1_25CollectiveMainloopFwdSm90ILi2EN4cute5tupleIJNS5_1CILi1EEES8_S8_EEENS6_IJNS7_ILi128EEENS7_ILi96EEENS7_ILi192EEEEEELi192ENS_6half_tEfNS_4arch4Sm90ELb0ELb1ELb0ELb1ELb0ELb1ELb0ELb1ELb1ELb1ELb0ELb0EEENS1_21CollectiveEpilogueFwdINS6_IJSA_SC_SB_EEES9_SE_SG_Li256ELb1ELb1ELb0ELb0EEENS1_36VarlenDynamicPersistentTileSchedulerILi128ELi96ELi256ELi128ELb0ELb1ELb1ELb1ELb0ELb1EEEEEEEEEvNT_6ParamsE)
        .other          _ZN7cutlass13device_kernelIN5flash11enable_sm90INS1_16FlashAttnFwdSm90INS1_25CollectiveMainloopFwdSm90ILi2EN4cute5tupleIJNS5_1CILi1EEES8_S8_EEENS6_IJNS7_ILi128EEENS7_ILi96EEENS7_ILi192EEEEEELi192ENS_6half_tEfNS_4arch4Sm90ELb0ELb1ELb0ELb1ELb0ELb1ELb0ELb1ELb1ELb1ELb0ELb0EEENS1_21CollectiveEpilogueFwdINS6_IJSA_SC_SB_EEES9_SE_SG_Li256ELb1ELb1ELb0ELb0EEENS1_36VarlenDynamicPersistentTileSchedulerILi128ELi96ELi256ELi128ELb0ELb1ELb1ELb1ELb0ELb1EEEEEEEEEvNT_6ParamsE,@"STO_CUDA_ENTRY STV_DEFAULT"
_ZN7cutlass13device_kernelIN5flash11enable_sm90INS1_16FlashAttnFwdSm90INS1_25CollectiveMainloopFwdSm90ILi2EN4cute5tupleIJNS5_1CILi1EEES8_S8_EEENS6_IJNS7_ILi128EEENS7_ILi96EEENS7_ILi192EEEEEELi192ENS_6half_tEfNS_4arch4Sm90ELb0ELb1ELb0ELb1ELb0ELb1ELb0ELb1ELb1ELb1ELb0ELb0EEENS1_21CollectiveEpilogueFwdINS6_IJSA_SC_SB_EEES9_SE_SG_Li256ELb1ELb1ELb0ELb0EEENS1_36VarlenDynamicPersistentTileSchedulerILi128ELi96ELi256ELi128ELb0ELb1ELb1ELb1ELb0ELb1EEEEEEEEEvNT_6ParamsE:
[----:B------:R-:W-:Y:S01]  /*0000*/  LDC R1, c[0x0][0x37c] ;  /* 0x0000df00ff017b82 */ /* 0x000fe20000000800 */
[----:B------:R-:W-:Y:S05]  /*0010*/  EXIT ;  /* 0x000000000000794d */ /* 0x000fea0003800000 */
.L_x_6:
        /* <DEDUP_REMOVED lines=14> */
.L_x_16:


//--------------------- .text._ZN7cutlass13device_kernelIN5flash11enable_sm90INS1_16FlashAttnFwdSm90INS1_25CollectiveMainloopFwdSm90ILi2EN4cute5tupleIJNS5_1CILi1EEES8_S8_EEENS6_IJNS7_ILi128EEENS7_ILi112EEENS7_ILi192EEEEEELi192ENS_6half_tEfNS_4arch4Sm90ELb1ELb0ELb0ELb0ELb0ELb0ELb0ELb1ELb1ELb1ELb0ELb0EEENS1_21CollectiveEpilogueFwdINS6_IJSA_SC_SB_EEES9_SE_SG_Li256ELb0ELb1ELb0ELb0EEENS1_30DynamicPersistentTileSchedulerILi256ELi128ELb0ELb1ELb1EEEEEEEEEvNT_6ParamsE --------------------------
	.section	.text._ZN7cutlass13device_kernelIN5flash11enable_sm90INS1_16FlashAttnFwdSm90INS1_25CollectiveMainloopFwdSm90ILi2EN4cute5tupleIJNS5_1CILi1EEES8_S8_EEENS6_IJNS7_ILi128EEENS7_ILi112EEENS7_ILi192EEEEEELi192ENS_6half_tEfNS_4arch4Sm90ELb1ELb0ELb0ELb0ELb0ELb0ELb0ELb1ELb1ELb1ELb0ELb0EEENS1_21CollectiveEpilogueFwdINS6_IJSA_SC_SB_EEES9_SE_SG_Li256ELb0ELb1ELb0ELb0EEENS1_30DynamicPersistentTileSchedulerILi256ELi128ELb0ELb1ELb1EEEEEEEEEvNT_6ParamsE,"ax",@progbits
	.align	128
.text._ZN7cutlass13device_kernelIN5flash11enable_sm90INS1_16FlashAttnFwdSm90INS1_25CollectiveMainloopFwdSm90ILi2EN4cute5tupleIJNS5_1CILi1EEES8_S8_EEENS6_IJNS7_ILi128EEENS7_ILi112EEENS7_ILi192EEEEEELi192ENS_6half_tEfNS_4arch4Sm90ELb1ELb0ELb0ELb0ELb0ELb0ELb0ELb1ELb1ELb1ELb0ELb0EEENS1_21CollectiveEpilogueFwdINS6_IJSA_SC_SB_EEES9_SE_SG_Li256ELb0ELb1ELb0ELb0EEENS1_30DynamicPersistentTileSchedulerILi256ELi128ELb0ELb1ELb1EEEEEEEEEvNT_6ParamsE:
        .type           _ZN7cutlass13device_kernelIN5flash11enable_sm90INS1_16FlashAttnFwdSm90INS1_25CollectiveMainloopFwdSm90ILi2EN4cute5tupleIJNS5_1CILi1EEES8_S8_EEENS6_IJNS7_ILi128EEENS7_ILi112EEENS7_ILi192EEEEEELi192ENS_6half_tEfNS_4arch4Sm90ELb1ELb0ELb0ELb0ELb0ELb0ELb0ELb1ELb1ELb1ELb0ELb0EEENS1_21CollectiveEpilogueFwdINS6_IJSA_SC_SB_EEES9_SE_SG_Li256ELb0ELb1ELb0ELb0EEENS1_30DynamicPersistentTileSchedulerILi256ELi128ELb0ELb1ELb1EEEEEEEEEvNT_6ParamsE,@function
        .size           _ZN7cutlass13device_kernelIN5flash11enable_sm90INS1_16FlashAttnFwdSm90INS1_25CollectiveMainloopFwdSm90ILi2EN4cute5tupleIJNS5_1CILi1EEES8_S8_EEENS6_IJNS7_ILi128EEENS7_ILi112EEENS7_ILi192EEEEEELi192ENS_6half_tEfNS_4arch4Sm90ELb1ELb0ELb0ELb0ELb0ELb0ELb0ELb1ELb1ELb1ELb0ELb0EEENS1_21CollectiveEpilogueFwdINS6_IJSA_SC_SB_EEES9_SE_SG_Li256ELb0ELb1ELb0ELb0EEENS1_30DynamicPersistentTileSchedulerILi256ELi128ELb0ELb1ELb1EEEEEEEEEvNT_6ParamsE,(.L_x_17 - _ZN7cutlass13device_kernelIN5flash11enable_sm90INS1_16FlashAttnFwdSm90INS1_25CollectiveMainloopFwdSm90ILi2EN4cute5tupleIJNS5_1CILi1EEES8_S8_EEENS6_IJNS7_ILi128EEENS7_ILi112EEENS7_ILi192EEEEEELi192ENS_6half_tEfNS_4arch4Sm90ELb1ELb0ELb0ELb0ELb0ELb0ELb0ELb1ELb1ELb1ELb0ELb0EEENS1_21CollectiveEpilogueFwdINS6_IJSA_SC_SB_EEES9_SE_SG_Li256ELb0ELb1ELb0ELb0EEENS1_30DynamicPersistentTileSchedulerILi256ELi128ELb0ELb1ELb1EEEEEEEEEvNT_6ParamsE)
        .other          _ZN7cutlass13device_kernelIN5flash11enable_sm90INS1_16FlashAttnFwdSm90INS1_25CollectiveMainloopFwdSm90ILi2EN4cute5tupleIJNS5_1CILi1EEES8_S8_EEENS6_IJNS7_ILi128EEENS7_ILi112EEENS7_ILi192EEEEEELi192ENS_6half_tEfNS_4arch4Sm90ELb1ELb0ELb0ELb0ELb0ELb0ELb0ELb1ELb1ELb1ELb0ELb0EEENS1_21CollectiveEpilogueFwdINS6_IJSA_SC_SB_EEES9_SE_SG_Li256ELb0ELb1ELb0ELb0EEENS1_30DynamicPersistentTileSchedulerILi256ELi128ELb0ELb1ELb1EEEEEEEEEvNT_6ParamsE,@"STO_CUDA_ENTRY STV_DEFAULT"
_ZN7cutlass13device_kernelIN5flash11enable_sm90INS1_16FlashAttnFwdSm90INS1_25CollectiveMainloopFwdSm90ILi2EN4cute5tupleIJNS5_1CILi1EEES8_S8_EEENS6_IJNS7_ILi128EEENS7_ILi112EEENS7_ILi192EEEEEELi192ENS_6half_tEfNS_4arch4Sm90ELb1ELb0ELb0ELb0ELb0ELb0ELb0ELb1ELb1ELb1ELb0ELb0EEENS1_21CollectiveEpilogueFwdINS6_IJSA_SC_SB_EEES9_SE_SG_Li256ELb0ELb1ELb0ELb0EEENS1_30DynamicPersistentTileSchedulerILi256ELi128ELb0ELb1ELb1EEEEEEEEEvNT_6ParamsE:
[----:B------:R-:W-:Y:S01]  /*0000*/  LDC R1, c[0x0][0x37c] ;  /* 0x0000df00ff017b82 */ /* 0x000fe20000000800 */
[----:B------:R-:W-:Y:S05]  /*0010*/  EXIT ;  /* 0x000000000000794d */ /* 0x000fea0003800000 */
.L_x_7:
        /* <DEDUP_REMOVED lines=14> */
.L_x_17:


//--------------------- .text._ZN7cutlass13device_kernelIN5flash11enable_sm90INS1_16FlashAttnFwdSm90INS1_25CollectiveMainloopFwdSm90ILi2EN4cute5tupleIJNS5_1CILi1EEES8_S8_EEENS6_IJNS7_ILi128EEENS7_ILi112EEENS7_ILi192EEEEEELi192ENS_6half_tEfNS_4arch4Sm90ELb1ELb0ELb0ELb1ELb0ELb0ELb0ELb1ELb1ELb1ELb0ELb0EEENS1_21CollectiveEpilogueFwdINS6_IJSA_SC_SB_EEES9_SE_SG_Li256ELb1ELb1ELb0ELb0EEENS1_36VarlenDynamicPersistentTileSchedulerILi128ELi112ELi256ELi128ELb0ELb1ELb1ELb1ELb1ELb1EEEEEEEEEvNT_6ParamsE --------------------------
	.section	.text._ZN7cutlass13device_kernelIN5flash11enable_sm90INS1_16FlashAttnFwdSm90INS1_25CollectiveMainloopFwdSm90ILi2EN4cute5tupleIJNS5_1CILi1EEES8_S8_EEENS6_IJNS7_ILi128EEENS7_ILi112EEENS7_ILi192EEEEEELi192ENS_6half_tEfNS_4arch4Sm90ELb1ELb0ELb0ELb1ELb0ELb0ELb0ELb1ELb1ELb1ELb0ELb0EEENS1_21CollectiveEpilogueFwdINS6_IJSA_SC_SB_EEES9_SE_SG_Li256ELb1ELb1ELb0ELb0EEENS1_36VarlenDynamicPersistentTileSchedulerILi128ELi112ELi256ELi128ELb0ELb1ELb1ELb1ELb1ELb1EEEEEEEEEvNT_6ParamsE,"ax",@progbits
	.align	128
.text._ZN7cutlass13device_kernelIN5flash11enable_sm90INS1_16FlashAttnFwdSm90INS1_25CollectiveMainloopFwdSm90ILi2EN4cute5tupleIJNS5_1CILi1EEES8_S8_EEENS6_IJNS7_ILi128EEENS7_ILi112EEENS7_ILi192EEEEEELi192ENS_6half_tEfNS_4arch4Sm90ELb1ELb0ELb0ELb1ELb0ELb0ELb0ELb1ELb1ELb1ELb0ELb0EEENS1_21CollectiveEpilogueFwdINS6_IJSA_SC_SB_EEES9_SE_SG_Li256ELb1ELb1ELb0ELb0EEENS1_36VarlenDynamicPersistentTileSchedulerILi128ELi112ELi256ELi128ELb0ELb1ELb1ELb1ELb1ELb1EEEEEEEEEvNT_6ParamsE:
        .type           _ZN7cutlass13device_kernelIN5flash11enable_sm90INS1_16FlashAttnFwdSm90INS1_25CollectiveMainloopFwdSm90ILi2EN4cute5tupleIJNS5_1CILi1EEES8_S8_EEENS6_IJNS7_ILi128EEENS7_ILi112EEENS7_ILi192EEEEEELi192ENS_6half_tEfNS_4arch4Sm90ELb1ELb0ELb0ELb1ELb0ELb0ELb0ELb1ELb1ELb1ELb0ELb0EEENS1_21CollectiveEpilogueFwdINS6_IJSA_SC_SB_EEES9_SE_SG_Li256ELb1ELb1ELb0ELb0EEENS1_36VarlenDynamicPersistentTileSchedulerILi128ELi112ELi256ELi128ELb0ELb1ELb1ELb1ELb1ELb1EEEEEEEEEvNT_6ParamsE,@function
        .size           _ZN7cutlass13device_kernelIN5flash11enable_sm90INS1_16FlashAttnFwdSm90INS1_25CollectiveMainloopFwdSm90ILi2EN4cute5tupleIJNS5_1CILi1EEES8_S8_EEENS6_IJNS7_ILi128EEENS7_ILi112EEENS7_ILi192EEEEEELi192ENS_6half_tEfNS_4arch4Sm90ELb1ELb0ELb0ELb1ELb0ELb0ELb0ELb1ELb1ELb1ELb0ELb0EEENS1_21CollectiveEpilogueFwdINS6_IJSA_SC_SB_EEES9_SE_SG_Li256ELb1ELb1ELb0ELb0EEENS1_36VarlenDynamicPersistentTileSchedulerILi128ELi112ELi256ELi128ELb0ELb1ELb1ELb1ELb1ELb1EEEEEEEEEvNT_6ParamsE,(.L_x_18 - _ZN7cutlass13device_kernelIN5flash11enable_sm90INS1_16FlashAttnFwdSm90INS1_25CollectiveMainloopFwdSm90ILi2EN4cute5tupleIJNS5_1CILi1EEES8_S8_EEENS6_IJNS7_ILi128EEENS7_ILi112EEENS7_ILi192EEEEEELi192ENS_6half_tEfNS_4arch4Sm90ELb1ELb0ELb0ELb1ELb0ELb0ELb0ELb1ELb1ELb1ELb0ELb0EEENS1_21CollectiveEpilogueFwdINS6_IJSA_SC_SB_EEES9_SE_SG_Li256ELb1ELb1ELb0ELb0EEENS1_36VarlenDynamicPersistentTileSchedulerILi128ELi112ELi256ELi128ELb0ELb1ELb1ELb1ELb1ELb1EEEEEEEEEvNT_6ParamsE)
        .other          _ZN7cutlass13device_kernelIN5flash11enable_sm90INS1_16FlashAttnFwdSm90INS1_25CollectiveMainloopFwdSm90ILi2EN4cute5tupleIJNS5_1CILi1EEES8_S8_EEENS6_IJNS7_ILi128EEENS7_ILi112EEENS7_ILi192EEEEEELi192ENS_6half_tEfNS_4arch4Sm90ELb1ELb0ELb0ELb1ELb0ELb0ELb0ELb1ELb1ELb1ELb0ELb0EEENS1_21CollectiveEpilogueFwdINS6_IJSA_SC_SB_EEES9_SE_SG_Li256ELb1ELb1ELb0ELb0EEENS1_36VarlenDynamicPersistentTileSchedulerILi128ELi112ELi256ELi128ELb0ELb1ELb1ELb1ELb1ELb1EEEEEEEEEvNT_6ParamsE,@"STO_CUDA_ENTRY STV_DEFAULT"
_ZN7cutlass13device_kernelIN5flash11enable_sm90INS1_16FlashAttnFwdSm90INS1_25CollectiveMainloopFwdSm90ILi2EN4cute5tupleIJNS5_1CILi1EEES8_S8_EEENS6_IJNS7_ILi128EEENS7_ILi112EEENS7_ILi192EEEEEELi192ENS_6half_tEfNS_4arch4Sm90ELb1ELb0ELb0ELb1ELb0ELb0ELb0ELb1ELb1ELb1ELb0ELb0EEENS1_21CollectiveEpilogueFwdINS6_IJSA_SC_SB_EEES9_SE_SG_Li256ELb1ELb1ELb0ELb0EEENS1_36VarlenDynamicPersistentTileSchedulerILi128ELi112ELi256ELi128ELb0ELb1ELb1ELb1ELb1ELb1EEEEEEEEEvNT_6ParamsE:
[----:B------:R-:W-:Y:S01]  /*0000*/  LDC R1, c[0x0][0x37c] ;  /* 0x0000df00ff017b82 */ /* 0x000fe20000000800 */
[----:B------:R-:W-:Y:S05]  /*0010*/  EXIT ;  /* 0x000000000000794d */ /* 0x000fea0003800000 */
.L_x_8:
        /* <DEDUP_REMOVED lines=14> */
.L_x_18:


//--------------------- .text._ZN7cutlass13device_kernelIN5flash11enable_sm90INS1_16FlashAttnFwdSm90INS1_25CollectiveMainloopFwdSm90ILi2EN4cute5tupleIJNS5_1CILi1EEES8_S8_EEENS6_IJNS7_ILi128EEENS7_ILi112EEENS7_ILi192EEEEEELi192ENS_6half_tEfNS_4arch4Sm90ELb1ELb0ELb0ELb1ELb0ELb1ELb0ELb1ELb1ELb1ELb0ELb0EEENS1_21CollectiveEpilogueFwdINS6_IJSA_SC_SB_EEES9_SE_SG_Li256ELb1ELb1ELb0ELb0EEENS1_36VarlenDynamicPersistentTileSchedulerILi128ELi112ELi256ELi128ELb0ELb1ELb1ELb1ELb1ELb1EEEEEEEEEvNT_6ParamsE --------------------------
	.section	.text._ZN7cutlass13device_kernelIN5flash11enable_sm90INS1_16FlashAttnFwdSm90INS1_25CollectiveMainloopFwdSm90ILi2EN4cute5tupleIJNS5_1CILi1EEES8_S8_EEENS6_IJNS7_ILi128EEENS7_ILi112EEENS7_ILi192EEEEEELi192ENS_6half_tEfNS_4arch4Sm90ELb1ELb0ELb0ELb1ELb0ELb1ELb0ELb1ELb1ELb1ELb0ELb0EEENS1_21CollectiveEpilogueFwdINS6_IJSA_SC_SB_EEES9_SE_SG_Li256ELb1ELb1ELb0ELb0EEENS1_36VarlenDynamicPersistentTileSchedulerILi128ELi112ELi256ELi128ELb0ELb1ELb1ELb1ELb1ELb1EEEEEEEEEvNT_6ParamsE,"ax",@progbits
	.align	128
.text._ZN7cutlass13device_kernelIN5flash11enable_sm90INS1_16FlashAttnFwdSm90INS1_25CollectiveMainloopFwdSm90ILi2EN4cute5tupleIJNS5_1CILi1EEES8_S8_EEENS6_IJNS7_ILi128EEENS7_ILi112EEENS7_ILi192EEEEEELi192ENS_6half_tEfNS_4arch4Sm90ELb1ELb0ELb0ELb1ELb0ELb1ELb0ELb1ELb1ELb1ELb0ELb0EEENS1_21CollectiveEpilogueFwdINS6_IJSA_SC_SB_EEES9_SE_SG_Li256ELb1ELb1ELb0ELb0EEENS1_36VarlenDynamicPersistentTileSchedulerILi128ELi112ELi256ELi128ELb0ELb1ELb1ELb1ELb1ELb1EEEEEEEEEvNT_6ParamsE:
        .type           _ZN7cutlass13device_kernelIN5flash11enable_sm90INS1_16FlashAttnFwdSm90INS1_25CollectiveMainloopFwdSm90ILi2EN4cute5tupleIJNS5_1CILi1EEES8_S8_EEENS6_IJNS7_ILi128EEENS7_ILi112EEENS7_ILi192EEEEEELi192ENS_6half_tEfNS_4arch4Sm90ELb1ELb0ELb0ELb1ELb0ELb1ELb0ELb1ELb1ELb1ELb0ELb0EEENS1_21CollectiveEpilogueFwdINS6_IJSA_SC_SB_EEES9_SE_SG_Li256ELb1ELb1ELb0ELb0EEENS1_36VarlenDynamicPersistentTileSchedulerILi128ELi112ELi256ELi128ELb0ELb1ELb1ELb1ELb1ELb1EEEEEEEEEvNT_6ParamsE,@function
        .size           _ZN7cutlass13device_kernelIN5flash11enable_sm90INS1_16FlashAttnFwdSm90INS1_25CollectiveMainloopFwdSm90ILi2EN4cute5tupleIJNS5_1CILi1EEES8_S8_EEENS6_IJNS7_ILi128EEENS7_ILi112EEENS7_ILi192EEEEEELi192ENS_6half_tEfNS_4arch4Sm90ELb1ELb0ELb0ELb1ELb0ELb1ELb0ELb1ELb1ELb1ELb0ELb0EEENS1_21CollectiveEpilogueFwdINS6_IJSA_SC_SB_EEES9_SE_SG_Li256ELb1ELb1ELb0ELb0EEENS1_36VarlenDynamicPersistentTileSchedulerILi128ELi112ELi256ELi128ELb0ELb1ELb1ELb1ELb1ELb1EEEEEEEEEvNT_6ParamsE,(.L_x_19 - _ZN7cutlass13device_kernelIN5flash11enable_sm90INS1_16FlashAttnFwdSm90INS1_25CollectiveMainloopFwdSm90ILi2EN4cute5tupleIJNS5_1CILi1EEES8_S8_EEENS6_IJNS7_ILi128EEENS7_ILi112EEENS7_ILi192EEEEEELi192ENS_6half_tEfNS_4arch4Sm90ELb1ELb0ELb0ELb1ELb0ELb1ELb0ELb1ELb1ELb1ELb0ELb0EEENS1_21CollectiveEpilogueFwdINS6_IJSA_SC_SB_EEES9_SE_SG_Li256ELb1ELb1ELb0ELb0EEENS1_36VarlenDynamicPersistentTileSchedulerILi128ELi112ELi256ELi128ELb0ELb1ELb1ELb1ELb1ELb1EEEEEEEEEvNT_6ParamsE)
        .other          _ZN7cutlass13device_kernelIN5flash11enable_sm90INS1_16FlashAttnFwdSm90INS1_25CollectiveMainloopFwdSm90ILi2EN4cute5tupleIJNS5_1CILi1EEES8_S8_EEENS6_IJNS7_ILi128EEENS7_ILi112EEENS7_ILi192EEEEEELi192ENS_6half_tEfNS_4arch4Sm90ELb1ELb0ELb0ELb1ELb0ELb1ELb0ELb1ELb1ELb1ELb0ELb0EEENS1_21CollectiveEpilogueFwdINS6_IJSA_SC_SB_EEES9_SE_SG_Li256ELb1ELb1ELb0ELb0EEENS1_36VarlenDynamicPersistentTileSchedulerILi128ELi112ELi256ELi128ELb0ELb1ELb1ELb1ELb1ELb1EEEEEEEEEvNT_6ParamsE,@"STO_CUDA_ENTRY STV_DEFAULT"
_ZN7cutlass13device_kernelIN5flash11enable_sm90INS1_16FlashAttnFwdSm90INS1_25CollectiveMainloopFwdSm90ILi2EN4cute5tupleIJNS5_1CILi1EEES8_S8_EEENS6_IJNS7_ILi128EEENS7_ILi112EEENS7_ILi192EEEEEELi192ENS_6half_tEfNS_4arch4Sm90ELb1ELb0ELb0ELb1ELb0ELb1ELb0ELb1ELb1ELb1ELb0ELb0EEENS1_21CollectiveEpilogueFwdINS6_IJSA_SC_SB_EEES9_SE_SG_Li256ELb1ELb1ELb0ELb0EEENS1_36VarlenDynamicPersistentTileSchedulerILi128ELi112ELi256ELi128ELb0ELb1ELb1ELb1ELb1ELb1EEEEEEEEEvNT_6ParamsE:
[----:B------:R-:W-:Y:S01]  /*0000*/  LDC R1, c[0x0][0x37c] ;  /* 0x0000df00ff017b82 */ /* 0x000fe20000000800 */
[----:B------:R-:W-:Y:S05]  /*0010*/  EXIT ;  /* 0x000000000000794d */ /* 0x000fea0003800000 */
.L_x_9:
        /* <DEDUP_REMOVED lines=14> */
.L_x_19:


//--------------------- .nv.shared.reserved.0     --------------------------
	.section	.nv.shared.reserved.0,"aw",@nobits
	.weak		__nv_reservedSMEM_offset_0_alias
	.size		__nv_reservedSMEM_offset_0_alias, 0, 64
	.other		__nv_reservedSMEM_offset_0_alias,@"STO_CUDA_RESERVED_SHARED STV_DEFAULT"
__nv_reservedSMEM_offset_0_alias:
	.zero		0
	.zero		64


//--------------------- .nv.global                --------------------------
	.section	.nv.global,"aw",@nobits
.nv.global:
	.type		_ZN74_INTERNAL_9aeea976_38_flash_fwd_hdim192_fp16_packgqa_sm90_cu_ee213261_33474cute1_E,@object
	.size		_ZN74_INTERNAL_9aeea976_38_flash_fwd_hdim192_fp16_packgqa_sm90_cu_ee213261_33474cute1_E,(_ZN74_INTERNAL_9aeea976_38_flash_fwd_hdim192_fp16_packgqa_sm90_cu_ee213261_33474cuda3std3__45__cpo6cbeginE - _ZN74_INTERNAL_9aeea976_38_flash_fwd_hdim192_fp16_packgqa_sm90_cu_ee213261_33474cute1_E)
_ZN74_INTERNAL_9aeea976_38_flash_fwd_hdim192_fp16_packgqa_sm90_cu_ee213261_33474cute1_E:
	.zero		1
	.type		_ZN74_INTERNAL_9aeea976_38_flash_fwd_hdim192_fp16_packgqa_sm90_cu_ee213261_33474cuda3std3__45__cpo6cbeginE,@object
	.size		_ZN74_INTERNAL_9aeea976_38_flash_fwd_hdim192_fp16_packgqa_sm90_cu_ee213261_33474cuda3std3__45__cpo6cbeginE,(_ZN74_INTERNAL_9aeea976_38_flash_fwd_hdim192_fp16_packgqa_sm90_cu_ee213261_33474cuda3std3__48in_placeE - _ZN74_INTERNAL_9aeea976_38_flash_fwd_hdim192_fp16_packgqa_sm90_cu_ee213261_33474cuda3std3__45__cpo6cbeginE)
_ZN74_INTERNAL_9aeea976_38_flash_fwd_hdim192_fp16_packgqa_sm90_cu_ee213261_33474cuda3std3__45__cpo6cbeginE:
	.zero		1
	.type		_ZN74_INTERNAL_9aeea976_38_flash_fwd_hdim192_fp16_packgqa_sm90_cu_ee213261_33474cuda3std3__48in_placeE,@object
	.size		_ZN74_INTERNAL_9aeea976_38_flash_fwd_hdim192_fp16_packgqa_sm90_cu_ee213261_33474cuda3std3__48in_placeE,(_ZN74_INTERNAL_9aeea976_38_flash_fwd_hdim192_fp16_packgqa_sm90_cu_ee213261_33474cuda3std6ranges3__45__cpo9iter_moveE - _ZN74_INTERNAL_9aeea976_38_flash_fwd_hdim192_fp16_packgqa_sm90_cu_ee213261_33474cuda3std3__48in_placeE)
_ZN74_INTERNAL_9aeea976_38_flash_fwd_hdim192_fp16_packgqa_sm90_cu_ee213261_33474cuda3std3__48in_placeE:
	.zero		1
	.type		_ZN74_INTERNAL_9aeea976_38_flash_fwd_hdim192_fp16_packgqa_sm90_cu_ee213261_33474cuda3std6ranges3__45__cpo9iter_moveE,@object
	.size		_ZN74_INTERNAL_9aeea976_38_flash_fwd_hdim192_fp16_packgqa_sm90_cu_ee213261_33474cuda3std6ranges3__45__cpo9iter_moveE,(_ZN74_INTERNAL_9aeea976_38_flash_fwd_hdim192_fp16_packgqa_sm90_cu_ee213261_33474cuda3std3__45__cpo5beginE - _ZN74_INTERNAL_9aeea976_38_flash_fwd_hdim192_fp16_packgqa_sm90_cu_ee213261_33474cuda3std6ranges3__45__cpo9iter_moveE)
_ZN74_INTERNAL_9aeea976_38_flash_fwd_hdim192_fp16_packgqa_sm90_cu_ee213261_33474cuda3std6ranges3__45__cpo9iter_moveE:
	.zero		1
	.type		_ZN74_INTERNAL_9aeea976_38_flash_fwd_hdim192_fp16_packgqa_sm90_cu_ee213261_33474cuda3std3__45__cpo5beginE,@object
	.size		_ZN74_INTERNAL_9aeea976_38_flash_fwd_hdim192_fp16_packgqa_sm90_cu_ee213261_33474cuda3std3__45__cpo5beginE,(_ZN74_INTERNAL_9aeea976_38_flash_fwd_hdim192_fp16_packgqa_sm90_cu_ee213261_33474cuda3std3__476_GLOBAL__N__9aeea976_38_flash_fwd_hdim192_fp16_packgqa_sm90_cu_ee213261_33476ignoreE - _ZN74_INTERNAL_9aeea976_38_flash_fwd_hdim192_fp16_packgqa_sm90_cu_ee213261_33474cuda3std3__45__cpo5beginE)
_ZN74_INTERNAL_9aeea976_38_flash_fwd_hdim192_fp16_packgqa_sm90_cu_ee213261_33474cuda3std3__45__cpo5beginE:
	.zero		1
	.type		_ZN74_INTERNAL_9aeea976_38_flash_fwd_hdim192_fp16_packgqa_sm90_cu_ee213261_33474cuda3std3__476_GLOBAL__N__9aeea976_38_flash_fwd_hdim192_fp16_packgqa_sm90_cu_ee213261_33476ignoreE,@object
	.size		_ZN74_INTERNAL_9aeea976_38_flash_fwd_hdim192_fp16_packgqa_sm90_cu_ee213261_33474cuda3std3__476_GLOBAL__N__9aeea976_38_flash_fwd_hdim192_fp16_packgqa_sm90_cu_ee213261_33476ignoreE,(_ZN74_INTERNAL_9aeea976_38_flash_fwd_hdim192_fp16_packgqa_sm90_cu_ee213261_33474cute7productE - _ZN74_INTERNAL_9aeea976_38_flash_fwd_hdim192_fp16_packgqa_sm90_cu_ee213261_33474cuda3std3__476_GLOBAL__N__9aeea976_38_flash_fwd_hdim192_fp16_packgqa_sm90_cu_ee213261_33476ignoreE)
_ZN74_INTERNAL_9aeea976_38_flash_fwd_hdim192_fp16_packgqa_sm90_cu_ee213261_33474cuda3std3__476_GLOBAL__N__9aeea976_38_flash_fwd_hdim192_fp16_packgqa_sm90_cu_ee213261_33476ignoreE:
	.zero		1
	.type		_ZN74_INTERNAL_9aeea976_38_flash_fwd_hdim192_fp16_packgqa_sm90_cu_ee213261_33474cute7productE,@object
	.size		_ZN74_INTERNAL_9aeea976_38_flash_fwd_hdim192_fp16_packgqa_sm90_cu_ee213261_33474cute7productE,(_ZN74_INTERNAL_9aeea976_38_flash_fwd_hdim192_fp16_packgqa_sm90_cu_ee213261_33474cuda3std3__45__cpo3endE - _ZN74_INTERNAL_9aeea976_38_flash_fwd_hdim192_fp16_packgqa_sm90_cu_ee213261_33474cute7productE)
_ZN74_INTERNAL_9aeea976_38_flash_fwd_hdim192_fp16_packgqa_sm90_cu_ee213261_33474cute7productE:
	.zero		1
	.type		_ZN74_INTERNAL_9aeea976_38_flash_fwd_hdim192_fp16_packgqa_sm90_cu_ee213261_33474cuda3std3__45__cpo3endE,@object
	.size		_ZN74_INTERNAL_9aeea976_38_flash_fwd_hdim192_fp16_packgqa_sm90_cu_ee213261_33474cuda3std3__45__cpo3endE,(_ZN74_INTERNAL_9aeea976_38_flash_fwd_hdim192_fp16_packgqa_sm90_cu_ee213261_33474cuda3std3__419piecewise_constructE - _ZN74_INTERNAL_9aeea976_38_flash_fwd_hdim192_fp16_packgqa_sm90_cu_ee213261_33474cuda3std3__45__cpo3endE)
_ZN74_INTERNAL_9aeea976_38_flash_fwd_hdim192_fp16_packgqa_sm90_cu_ee213261_33474cuda3std3__45__cpo3endE:
	.zero		1
	.type		_ZN74_INTERNAL_9aeea976_38_flash_fwd_hdim192_fp16_packgqa_sm90_cu_ee213261_33474cuda3std3__419piecewise_constructE,@object
	.size		_ZN74_INTERNAL_9aeea976_38_flash_fwd_hdim192_fp16_packgqa_sm90_cu_ee213261_33474cuda3std3__419piecewise_constructE,(_ZN74_INTERNAL_9aeea976_38_flash_fwd_hdim192_fp16_packgqa_sm90_cu_ee213261_33474cuda3std3__45__cpo4cendE - _ZN74_INTERNAL_9aeea976_38_flash_fwd_hdim192_fp16_packgqa_sm90_cu_ee213261_33474cuda3std3__419piecewise_constructE)
_ZN74_INTERNAL_9aeea976_38_flash_fwd_hdim192_fp16_packgqa_sm90_cu_ee213261_33474cuda3std3__419piecewise_constructE:
	.zero		1
	.type		_ZN74_INTERNAL_9aeea976_38_flash_fwd_hdim192_fp16_packgqa_sm90_cu_ee213261_33474cuda3std3__45__cpo4cendE,@object
	.size		_ZN74_INTERNAL_9aeea976_38_flash_fwd_hdim192_fp16_packgqa_sm90_cu_ee213261_33474cuda3std3__45__cpo4cendE,(_ZN74_INTERNAL_9aeea976_38_flash_fwd_hdim192_fp16_packgqa_sm90_cu_ee213261_33474cuda3std6ranges3__45__cpo4swapE - _ZN74_INTERNAL_9aeea976_38_flash_fwd_hdim192_fp16_packgqa_sm90_cu_ee213261_33474cuda3std3__45__cpo4cendE)
_ZN74_INTERNAL_9aeea976_38_flash_fwd_hdim192_fp16_packgqa_sm90_cu_ee213261_33474cuda3std3__45__cpo4cendE:
	.zero		1
	.type		_ZN74_INTERNAL_9aeea976_38_flash_fwd_hdim192_fp16_packgqa_sm90_cu_ee213261_33474cuda3std6ranges3__45__cpo4swapE,@object
	.size		_ZN74_INTERNAL_9aeea976_38_flash_fwd_hdim192_fp16_packgqa_sm90_cu_ee213261_33474cuda3std6ranges3__45__cpo4swapE,(.L_7 - _ZN74_INTERNAL_9aeea976_38_flash_fwd_hdim192_fp16_packgqa_sm90_cu_ee213261_33474cuda3std6ranges3__45__cpo4swapE)
_ZN74_INTERNAL_9aeea976_38_flash_fwd_hdim192_fp16_packgqa_sm90_cu_ee213261_33474cuda3std6ranges3__45__cpo4swapE:
	.zero		1
.L_7:


//--------------------- .nv.constant0._ZN7cutlass13device_kernelIN5flash11enable_sm90INS1_16FlashAttnFwdSm90INS1_25CollectiveMainloopFwdSm90ILi2EN4cute5tupleIJNS5_1CILi1EEES8_S8_EEENS6_IJNS7_ILi128EEENS7_ILi112EEENS7_ILi192EEEEEELi192ENS_6half_tEfNS_4arch4Sm90ELb0ELb0ELb0ELb0ELb0ELb0ELb0ELb1ELb1ELb1ELb0ELb0EEENS1_21CollectiveEpilogueFwdINS6_IJSA_SC_SB_EEES9_SE_SG_Li256ELb0ELb1ELb0ELb0EEENS1_29StaticPersistentTileSchedulerILb0EEEEEEEEEvNT_6ParamsE --------------------------
	.section	.nv.constant0._ZN7cutlass13device_kernelIN5flash11enable_sm90INS1_16FlashAttnFwdSm90INS1_25CollectiveMainloopFwdSm90ILi2EN4cute5tupleIJNS5_1CILi1EEES8_S8_EEENS6_IJNS7_ILi128EEENS7_ILi112EEENS7_ILi192EEEEEELi192ENS_6half_tEfNS_4arch4Sm90ELb0ELb0ELb0ELb0ELb0ELb0ELb0ELb1ELb1ELb1ELb0ELb0EEENS1_21CollectiveEpilogueFwdINS6_IJSA_SC_SB_EEES9_SE_SG_Li256ELb0ELb1ELb0ELb0EEENS1_29StaticPersistentTileSchedulerILb0EEEEEEEEEvNT_6ParamsE,"a",@progbits
	.sectionflags	@""
	.align	4
.nv.constant0._ZN7cutlass13device_kernelIN5flash11enable_sm90INS1_16FlashAttnFwdSm90INS1_25CollectiveMainloopFwdSm90ILi2EN4cute5tupleIJNS5_1CILi1EEES8_S8_EEENS6_IJNS7_ILi128EEENS7_ILi112EEENS7_ILi192EEEEEELi192ENS_6half_tEfNS_4arch4Sm90ELb0ELb0ELb0ELb0ELb0ELb0ELb0ELb1ELb1ELb1ELb0ELb0EEENS1_21CollectiveEpilogueFwdINS6_IJSA_SC_SB_EEES9_SE_SG_Li256ELb0ELb1ELb0ELb0EEENS1_29StaticPersistentTileSchedulerILb0EEEEEEEEEvNT_6ParamsE:
	.zero		3456


//--------------------- .nv.constant0._ZN7cutlass13device_kernelIN5flash11enable_sm90INS1_16FlashAttnFwdSm90INS1_25CollectiveMainloopFwdSm90ILi2EN4cute5tupleIJNS5_1CILi2EEENS7_ILi1EEES9_EEENS6_IJNS7_ILi128EEENS7_ILi112EEENS7_ILi192EEEEEELi192ENS_6half_tEfNS_4arch4Sm90ELb0ELb0ELb0ELb0ELb0ELb0ELb0ELb1ELb1ELb1ELb0ELb0EEENS1_21CollectiveEpilogueFwdINS6_IJSB_SD_SC_EEESA_SF_SH_Li256ELb0ELb1ELb0ELb0EEENS1_29StaticPersistentTileSchedulerILb0EEEEEEEEEvNT_6ParamsE --------------------------
	.section	.nv.constant0._ZN7cutlass13device_kernelIN5flash11enable_sm90INS1_16FlashAttnFwdSm90INS1_25CollectiveMainloopFwdSm90ILi2EN4cute5tupleIJNS5_1CILi2EEENS7_ILi1EEES9_EEENS6_IJNS7_ILi128EEENS7_ILi112EEENS7_ILi192EEEEEELi192ENS_6half_tEfNS_4arch4Sm90ELb0ELb0ELb0ELb0ELb0ELb0ELb0ELb1ELb1ELb1ELb0ELb0EEENS1_21CollectiveEpilogueFwdINS6_IJSB_SD_SC_EEESA_SF_SH_Li256ELb0ELb1ELb0ELb0EEENS1_29StaticPersistentTileSchedulerILb0EEEEEEEEEvNT_6ParamsE,"a",@progbits
	.sectionflags	@""
	.align	4
.nv.constant0._ZN7cutlass13device_kernelIN5flash11enable_sm90INS1_16FlashAttnFwdSm90INS1_25CollectiveMainloopFwdSm90ILi2EN4cute5tupleIJNS5_1CILi2EEENS7_ILi1EEES9_EEENS6_IJNS7_ILi128EEENS7_ILi112EEENS7_ILi192EEEEEELi192ENS_6half_tEfNS_4arch4Sm90ELb0ELb0ELb0ELb0ELb0ELb0ELb0ELb1ELb1ELb1ELb0ELb0EEENS1_21CollectiveEpilogueFwdINS6_IJSB_SD_SC_EEESA_SF_SH_Li256ELb0ELb1ELb0ELb0EEENS1_29StaticPersistentTileSchedulerILb0EEEEEEEEEvNT_6ParamsE:
	.zero		3456


//--------------------- .nv.constant0._ZN7cutlass13device_kernelIN5flash11enable_sm90INS1_16FlashAttnFwdSm90INS1_25CollectiveMainloopFwdSm90ILi2EN4cute5tupleIJNS5_1CILi1EEES8_S8_EEENS6_IJNS7_ILi128EEENS7_ILi112EEENS7_ILi192EEEEEELi192ENS_6half_tEfNS_4arch4Sm90ELb0ELb0ELb0ELb1ELb0ELb0ELb0ELb1ELb1ELb1ELb0ELb0EEENS1_21CollectiveEpilogueFwdINS6_IJSA_SC_SB_EEES9_SE_SG_Li256ELb1ELb1ELb0ELb0EEENS1_36VarlenDynamicPersistentTileSchedulerILi128ELi112ELi256ELi128ELb0ELb1ELb1ELb0ELb1ELb1EEEEEEEEEvNT_6ParamsE --------------------------
	.section	.nv.constant0._ZN7cutlass13device_kernelIN5flash11enable_sm90INS1_16FlashAttnFwdSm90INS1_25CollectiveMainloopFwdSm90ILi2EN4cute5tupleIJNS5_1CILi1EEES8_S8_EEENS6_IJNS7_ILi128EEENS7_ILi112EEENS7_ILi192EEEEEELi192ENS_6half_tEfNS_4arch4Sm90ELb0ELb0ELb0ELb1ELb0ELb0ELb0ELb1ELb1ELb1ELb0ELb0EEENS1_21CollectiveEpilogueFwdINS6_IJSA_SC_SB_EEES9_SE_SG_Li256ELb1ELb1ELb0ELb0EEENS1_36VarlenDynamicPersistentTileSchedulerILi128ELi112ELi256ELi128ELb0ELb1ELb1ELb0ELb1ELb1EEEEEEEEEvNT_6ParamsE,"a",@progbits
	.sectionflags	@""
	.align	4
.nv.constant0._ZN7cutlass13device_kernelIN5flash11enable_sm90INS1_16FlashAttnFwdSm90INS1_25CollectiveMainloopFwdSm90ILi2EN4cute5tupleIJNS5_1CILi1EEES8_S8_EEENS6_IJNS7_ILi128EEENS7_ILi112EEENS7_ILi192EEEEEELi192ENS_6half_tEfNS_4arch4Sm90ELb0ELb0ELb0ELb1ELb0ELb0ELb0ELb1ELb1ELb1ELb0ELb0EEENS1_21CollectiveEpilogueFwdINS6_IJSA_SC_SB_EEES9_SE_SG_Li256ELb1ELb1ELb0ELb0EEENS1_36VarlenDynamicPersistentTileSchedulerILi128ELi112ELi256ELi128ELb0ELb1ELb1ELb0ELb1ELb1EEEEEEEEEvNT_6ParamsE:
	.zero		3584


//--------------------- .nv.constant0._ZN7cutlass13device_kernelIN5flash11enable_sm90INS1_16FlashAttnFwdSm90INS1_25CollectiveMainloopFwdSm90ILi2EN4cute5tupleIJNS5_1CILi1EEES8_S8_EEENS6_IJNS7_ILi128EEENS7_ILi112EEENS7_ILi192EEEEEELi192ENS_6half_tEfNS_4arch4Sm90ELb0ELb0ELb0ELb1ELb0ELb1ELb0ELb1ELb1ELb1ELb0ELb0EEENS1_21CollectiveEpilogueFwdINS6_IJSA_SC_SB_EEES9_SE_SG_Li256ELb1ELb1ELb0ELb0EEENS1_36VarlenDynamicPersistentTileSchedulerILi128ELi112ELi256ELi128ELb0ELb1ELb1ELb0ELb1ELb1EEEEEEEEEvNT_6ParamsE --------------------------
	.section	.nv.constant0._ZN7cutlass13device_kernelIN5flash11enable_sm90INS1_16FlashAttnFwdSm90INS1_25CollectiveMainloopFwdSm90ILi2EN4cute5tupleIJNS5_1CILi1EEES8_S8_EEENS6_IJNS7_ILi128EEENS7_ILi112EEENS7_ILi192EEEEEELi192ENS_6half_tEfNS_4arch4Sm90ELb0ELb0ELb0ELb1ELb0ELb1ELb0ELb1ELb1ELb1ELb0ELb0EEENS1_21CollectiveEpilogueFwdINS6_IJSA_SC_SB_EEES9_SE_SG_Li256ELb1ELb1ELb0ELb0EEENS1_36VarlenDynamicPersistentTileSchedulerILi128ELi112ELi256ELi128ELb0ELb1ELb1ELb0ELb1ELb1EEEEEEEEEvNT_6ParamsE,"a",@progbits
	.sectionflags	@""
	.align	4
.nv.constant0._ZN7cutlass13device_kernelIN5flash11enable_sm90INS1_16FlashAttnFwdSm90INS1_25CollectiveMainloopFwdSm90ILi2EN4cute5tupleIJNS5_1CILi1EEES8_S8_EEENS6_IJNS7_ILi128EEENS7_ILi112EEENS7_ILi192EEEEEELi192ENS_6half_tEfNS_4arch4Sm90ELb0ELb0ELb0ELb1ELb0ELb1ELb0ELb1ELb1ELb1ELb0ELb0EEENS1_21CollectiveEpilogueFwdINS6_IJSA_SC_SB_EEES9_SE_SG_Li256ELb1ELb1ELb0ELb0EEENS1_36VarlenDynamicPersistentTileSchedulerILi128ELi112ELi256ELi128ELb0ELb1ELb1ELb0ELb1ELb1EEEEEEEEEvNT_6ParamsE:
	.zero		3584


//--------------------- .nv.constant0._ZN7cutlass13device_kernelIN5flash11enable_sm90INS1_16FlashAttnFwdSm90INS1_25CollectiveMainloopFwdSm90ILi2EN4cute5tupleIJNS5_1CILi1EEES8_S8_EEENS6_IJNS7_ILi128EEENS7_ILi96EEENS7_ILi192EEEEEELi192ENS_6half_tEfNS_4arch4Sm90ELb0ELb1ELb0ELb0ELb0ELb0ELb0ELb1ELb1ELb1ELb0ELb0EEENS1_21CollectiveEpilogueFwdINS6_IJSA_SC_SB_EEES9_SE_SG_Li256ELb0ELb1ELb0ELb0EEENS1_30DynamicPersistentTileSchedulerILi256ELi128ELb0ELb1ELb1EEEEEEEEEvNT_6ParamsE --------------------------
	.section	.nv.constant0._ZN7cutlass13device_kernelIN5flash11enable_sm90INS1_16FlashAttnFwdSm90INS1_25CollectiveMainloopFwdSm90ILi2EN4cute5tupleIJNS5_1CILi1EEES8_S8_EEENS6_IJNS7_ILi128EEENS7_ILi96EEENS7_ILi192EEEEEELi192ENS_6half_tEfNS_4arch4Sm90ELb0ELb1ELb0ELb0ELb0ELb0ELb0ELb1ELb1ELb1ELb0ELb0EEENS1_21CollectiveEpilogueFwdINS6_IJSA_SC_SB_EEES9_SE_SG_Li256ELb0ELb1ELb0ELb0EEENS1_30DynamicPersistentTileSchedulerILi256ELi128ELb0ELb1ELb1EEEEEEEEEvNT_6ParamsE,"a",@progbits
	.sectionflags	@""
	.align	4
.nv.constant0._ZN7cutlass13device_kernelIN5flash11enable_sm90INS1_16FlashAttnFwdSm90INS1_25CollectiveMainloopFwdSm90ILi2EN4cute5tupleIJNS5_1CILi1EEES8_S8_EEENS6_IJNS7_ILi128EEENS7_ILi96EEENS7_ILi192EEEEEELi192ENS_6half_tEfNS_4arch4Sm90ELb0ELb1ELb0ELb0ELb0ELb0ELb0ELb1ELb1ELb1ELb0ELb0EEENS1_21CollectiveEpilogueFwdINS6_IJSA_SC_SB_EEES9_SE_SG_Li256ELb0ELb1ELb0ELb0EEENS1_30DynamicPersistentTileSchedulerILi256ELi128ELb0ELb1ELb1EEEEEEEEEvNT_6ParamsE:
	.zero		3584


//--------------------- .nv.constant0._ZN7cutlass13device_kernelIN5flash11enable_sm90INS1_16FlashAttnFwdSm90INS1_25CollectiveMainloopFwdSm90ILi2EN4cute5tupleIJNS5_1CILi1EEES8_S8_EEENS6_IJNS7_ILi128EEENS7_ILi96EEENS7_ILi192EEEEEELi192ENS_6half_tEfNS_4arch4Sm90ELb0ELb1ELb0ELb1ELb0ELb0ELb0ELb1ELb1ELb1ELb0ELb0EEENS1_21CollectiveEpilogueFwdINS6_IJSA_SC_SB_EEES9_SE_SG_Li256ELb1ELb1ELb0ELb0EEENS1_36VarlenDynamicPersistentTileSchedulerILi128ELi96ELi256ELi128ELb0ELb1ELb1ELb1ELb0ELb1EEEEEEEEEvNT_6ParamsE --------------------------
	.section	.nv.constant0._ZN7cutlass13device_kernelIN5flash11enable_sm90INS1_16FlashAttnFwdSm90INS1_25CollectiveMainloopFwdSm90ILi2EN4cute5tupleIJNS5_1CILi1EEES8_S8_EEENS6_IJNS7_ILi128EEENS7_ILi96EEENS7_ILi192EEEEEELi192ENS_6half_tEfNS_4arch4Sm90ELb0ELb1ELb0ELb1ELb0ELb0ELb0ELb1ELb1ELb1ELb0ELb0EEENS1_21CollectiveEpilogueFwdINS6_IJSA_SC_SB_EEES9_SE_SG_Li256ELb1ELb1ELb0ELb0EEENS1_36VarlenDynamicPersistentTileSchedulerILi128ELi96ELi256ELi128ELb0ELb1ELb1ELb1ELb0ELb1EEEEEEEEEvNT_6ParamsE,"a",@progbits
	.sectionflags	@""
	.align	4
.nv.constant0._ZN7cutlass13device_kernelIN5flash11enable_sm90INS1_16FlashAttnFwdSm90INS1_25CollectiveMainloopFwdSm90ILi2EN4cute5tupleIJNS5_1CILi1EEES8_S8_EEENS6_IJNS7_ILi128EEENS7_ILi96EEENS7_ILi192EEEEEELi192ENS_6half_tEfNS_4arch4Sm90ELb0ELb1ELb0ELb1ELb0ELb0ELb0ELb1ELb1ELb1ELb0ELb0EEENS1_21CollectiveEpilogueFwdINS6_IJSA_SC_SB_EEES9_SE_SG_Li256ELb1ELb1ELb0ELb0EEENS1_36VarlenDynamicPersistentTileSchedulerILi128ELi96ELi256ELi128ELb0ELb1ELb1ELb1ELb0ELb1EEEEEEEEEvNT_6ParamsE:
	.zero		3584


//--------------------- .nv.constant0._ZN7cutlass13device_kernelIN5flash11enable_sm90INS1_16FlashAttnFwdSm90INS1_25CollectiveMainloopFwdSm90ILi2EN4cute5tupleIJNS5_1CILi1EEES8_S8_EEENS6_IJNS7_ILi128EEENS7_ILi96EEENS7_ILi192EEEEEELi192ENS_6half_tEfNS_4arch4Sm90ELb0ELb1ELb0ELb1ELb0ELb1ELb0ELb1ELb1ELb1ELb0ELb0EEENS1_21CollectiveEpilogueFwdINS6_IJSA_SC_SB_EEES9_SE_SG_Li256ELb1ELb1ELb0ELb0EEENS1_36VarlenDynamicPersistentTileSchedulerILi128ELi96ELi256ELi128ELb0ELb1ELb1ELb1ELb0ELb1EEEEEEEEEvNT_6ParamsE --------------------------
	.section	.nv.constant0._ZN7cutlass13device_kernelIN5flash11enable_sm90INS1_16FlashAttnFwdSm90INS1_25CollectiveMainloopFwdSm90ILi2EN4cute5tupleIJNS5_1CILi1EEES8_S8_EEENS6_IJNS7_ILi128EEENS7_ILi96EEENS7_ILi192EEEEEELi192ENS_6half_tEfNS_4arch4Sm90ELb0ELb1ELb0ELb1ELb0ELb1ELb0ELb1ELb1ELb1ELb0ELb0EEENS1_21CollectiveEpilogueFwdINS6_IJSA_SC_SB_EEES9_SE_SG_Li256ELb1ELb1ELb0ELb0EEENS1_36VarlenDynamicPersistentTileSchedulerILi128ELi96ELi256ELi128ELb0ELb1ELb1ELb1ELb0ELb1EEEEEEEEEvNT_6ParamsE,"a",@progbits
	.sectionflags	@""
	.align	4
.nv.constant0._ZN7cutlass13device_kernelIN5flash11enable_sm90INS1_16FlashAttnFwdSm90INS1_25CollectiveMainloopFwdSm90ILi2EN4cute5tupleIJNS5_1CILi1EEES8_S8_EEENS6_IJNS7_ILi128EEENS7_ILi96EEENS7_ILi192EEEEEELi192ENS_6half_tEfNS_4arch4Sm90ELb0ELb1ELb0ELb1ELb0ELb1ELb0ELb1ELb1ELb1ELb0ELb0EEENS1_21CollectiveEpilogueFwdINS6_IJSA_SC_SB_EEES9_SE_SG_Li256ELb1ELb1ELb0ELb0EEENS1_36VarlenDynamicPersistentTileSchedulerILi128ELi96ELi256ELi128ELb0ELb1ELb1ELb1ELb0ELb1EEEEEEEEEvNT_6ParamsE:
	.zero		3584


//--------------------- .nv.constant0._ZN7cutlass13device_kernelIN5flash11enable_sm90INS1_16FlashAttnFwdSm90INS1_25CollectiveMainloopFwdSm90ILi2EN4cute5tupleIJNS5_1CILi1EEES8_S8_EEENS6_IJNS7_ILi128EEENS7_ILi112EEENS7_ILi192EEEEEELi192ENS_6half_tEfNS_4arch4Sm90ELb1ELb0ELb0ELb0ELb0ELb0ELb0ELb1ELb1ELb1ELb0ELb0EEENS1_21CollectiveEpilogueFwdINS6_IJSA_SC_SB_EEES9_SE_SG_Li256ELb0ELb1ELb0ELb0EEENS1_30DynamicPersistentTileSchedulerILi256ELi128ELb0ELb1ELb1EEEEEEEEEvNT_6ParamsE --------------------------
	.section	.nv.constant0._ZN7cutlass13device_kernelIN5flash11enable_sm90INS1_16FlashAttnFwdSm90INS1_25CollectiveMainloopFwdSm90ILi2EN4cute5tupleIJNS5_1CILi1EEES8_S8_EEENS6_IJNS7_ILi128EEENS7_ILi112EEENS7_ILi192EEEEEELi192ENS_6half_tEfNS_4arch4Sm90ELb1ELb0ELb0ELb0ELb0ELb0ELb0ELb1ELb1ELb1ELb0ELb0EEENS1_21CollectiveEpilogueFwdINS6_IJSA_SC_SB_EEES9_SE_SG_Li256ELb0ELb1ELb0ELb0EEENS1_30DynamicPersistentTileSchedulerILi256ELi128ELb0ELb1ELb1EEEEEEEEEvNT_6ParamsE,"a",@progbits
	.sectionflags	@""
	.align	4
.nv.constant0._ZN7cutlass13device_kernelIN5flash11enable_sm90INS1_16FlashAttnFwdSm90INS1_25CollectiveMainloopFwdSm90ILi2EN4cute5tupleIJNS5_1CILi1EEES8_S8_EEENS6_IJNS7_ILi128EEENS7_ILi112EEENS7_ILi192EEEEEELi192ENS_6half_tEfNS_4arch4Sm90ELb1ELb0ELb0ELb0ELb0ELb0ELb0ELb1ELb1ELb1ELb0ELb0EEENS1_21CollectiveEpilogueFwdINS6_IJSA_SC_SB_EEES9_SE_SG_Li256ELb0ELb1ELb0ELb0EEENS1_30DynamicPersistentTileSchedulerILi256ELi128ELb0ELb1ELb1EEEEEEEEEvNT_6ParamsE:
	.zero		3584


//--------------------- .nv.constant0._ZN7cutlass13device_kernelIN5flash11enable_sm90INS1_16FlashAttnFwdSm90INS1_25CollectiveMainloopFwdSm90ILi2EN4cute5tupleIJNS5_1CILi1EEES8_S8_EEENS6_IJNS7_ILi128EEENS7_ILi112EEENS7_ILi192EEEEEELi192ENS_6half_tEfNS_4arch4Sm90ELb1ELb0ELb0ELb1ELb0ELb0ELb0ELb1ELb1ELb1ELb0ELb0EEENS1_21CollectiveEpilogueFwdINS6_IJSA_SC_SB_EEES9_SE_SG_Li256ELb1ELb1ELb0ELb0EEENS1_36VarlenDynamicPersistentTileSchedulerILi128ELi112ELi256ELi128ELb0ELb1ELb1ELb1ELb1ELb1EEEEEEEEEvNT_6ParamsE --------------------------
	.section	.nv.constant0._ZN7cutlass13device_kernelIN5flash11enable_sm90INS1_16FlashAttnFwdSm90INS1_25CollectiveMainloopFwdSm90ILi2EN4cute5tupleIJNS5_1CILi1EEES8_S8_EEENS6_IJNS7_ILi128EEENS7_ILi112EEENS7_ILi192EEEEEELi192ENS_6half_tEfNS_4arch4Sm90ELb1ELb0ELb0ELb1ELb0ELb0ELb0ELb1ELb1ELb1ELb0ELb0EEENS1_21CollectiveEpilogueFwdINS6_IJSA_SC_SB_EEES9_SE_SG_Li256ELb1ELb1ELb0ELb0EEENS1_36VarlenDynamicPersistentTileSchedulerILi128ELi112ELi256ELi128ELb0ELb1ELb1ELb1ELb1ELb1EEEEEEEEEvNT_6ParamsE,"a",@progbits
	.sectionflags	@""
	.align	4
.nv.constant0._ZN7cutlass13device_kernelIN5flash11enable_sm90INS1_16FlashAttnFwdSm90INS1_25CollectiveMainloopFwdSm90ILi2EN4cute5tupleIJNS5_1CILi1EEES8_S8_EEENS6_IJNS7_ILi128EEENS7_ILi112EEENS7_ILi192EEEEEELi192ENS_6half_tEfNS_4arch4Sm90ELb1ELb0ELb0ELb1ELb0ELb0ELb0ELb1ELb1ELb1ELb0ELb0EEENS1_21CollectiveEpilogueFwdINS6_IJSA_SC_SB_EEES9_SE_SG_Li256ELb1ELb1ELb0ELb0EEENS1_36VarlenDynamicPersistentTileSchedulerILi128ELi112ELi256ELi128ELb0ELb1ELb1ELb1ELb1ELb1EEEEEEEEEvNT_6ParamsE:
	.zero		3584


//--------------------- .nv.constant0._ZN7cutlass13device_kernelIN5flash11enable_sm90INS1_16FlashAttnFwdSm90INS1_25CollectiveMainloopFwdSm90ILi2EN4cute5tupleIJNS5_1CILi1EEES8_S8_EEENS6_IJNS7_ILi128EEENS7_ILi112EEENS7_ILi192EEEEEELi192ENS_6half_tEfNS_4arch4Sm90ELb1ELb0ELb0ELb1ELb0ELb1ELb0ELb1ELb1ELb1ELb0ELb0EEENS1_21CollectiveEpilogueFwdINS6_IJSA_SC_SB_EEES9_SE_SG_Li256ELb1ELb1ELb0ELb0EEENS1_36VarlenDynamicPersistentTileSchedulerILi128ELi112ELi256ELi128ELb0ELb1ELb1ELb1ELb1ELb1EEEEEEEEEvNT_6ParamsE --------------------------
	.section	.nv.constant0._ZN7cutlass13device_kernelIN5flash11enable_sm90INS1_16FlashAttnFwdSm90INS1_25CollectiveMainloopFwdSm90ILi2EN4cute5tupleIJNS5_1CILi1EEES8_S8_EEENS6_IJNS7_ILi128EEENS7_ILi112EEENS7_ILi192EEEEEELi192ENS_6half_tEfNS_4arch4Sm90ELb1ELb0ELb0ELb1ELb0ELb1ELb0ELb1ELb1ELb1ELb0ELb0EEENS1_21CollectiveEpilogueFwdINS6_IJSA_SC_SB_EEES9_SE_SG_Li256ELb1ELb1ELb0ELb0EEENS1_36VarlenDynamicPersistentTileSchedulerILi128ELi112ELi256ELi128ELb0ELb1ELb1ELb1ELb1ELb1EEEEEEEEEvNT_6ParamsE,"a",@progbits
	.sectionflags	@""
	.align	4
.nv.constant0._ZN7cutlass13device_kernelIN5flash11enable_sm90INS1_16FlashAttnFwdSm90INS1_25CollectiveMainloopFwdSm90ILi2EN4cute5tupleIJNS5_1CILi1EEES8_S8_EEENS6_IJNS7_ILi128EEENS7_ILi112EEENS7_ILi192EEEEEELi192ENS_6half_tEfNS_4arch4Sm90ELb1ELb0ELb0ELb1ELb0ELb1ELb0ELb1ELb1ELb1ELb0ELb0EEENS1_21CollectiveEpilogueFwdINS6_IJSA_SC_SB_EEES9_SE_SG_Li256ELb1ELb1ELb0ELb0EEENS1_36VarlenDynamicPersistentTileSchedulerILi128ELi112ELi256ELi128ELb0ELb1ELb1ELb1ELb1ELb1EEEEEEEEEvNT_6ParamsE:
	.zero		3584


//--------------------- SYMBOLS --------------------------

	.type		.nv.reservedSmem.offset0,@object
	.size		.nv.reservedSmem.offset0,0x4
